def attn_fwd(
    Q,
    K,
    V,
    Out,
    Lse,
    sm_scale,
    stride_qz,
    stride_qh,
    stride_qm,
    stride_qk,
    stride_kz,
    stride_kh,
    stride_kn,
    stride_kk,
    stride_vz,
    stride_vh,
    stride_vn,
    stride_vk,
    stride_oz,
    stride_oh,
    stride_om,
    stride_ok,
    seqlen_q,
    seqlen_k,
    BLOCK_M: tl.constexpr,
    BLOCK_N: tl.constexpr,
    HEAD_DIM: tl.constexpr,
    CAUSAL: tl.constexpr,
):
    start_m = tl.program_id(0)
    off_hz = tl.program_id(1)
    q_off = off_hz * stride_qh
    k_off = off_hz * stride_kh
    v_off = off_hz * stride_vh
    offs_m = start_m * BLOCK_M + tl.arange(0, BLOCK_M)
    offs_d = tl.arange(0, HEAD_DIM)
    offs_n = tl.arange(0, BLOCK_N)
    q_ptrs = Q + q_off + offs_m[:, None] * stride_qm + offs_d[None, :] * stride_qk
    k_ptrs = K + k_off + offs_d[:, None] * stride_kk + offs_n[None, :] * stride_kn
    v_ptrs = V + v_off + offs_n[:, None] * stride_vn + offs_d[None, :] * stride_vk
    m_i = tl.full([BLOCK_M], float("-inf"), dtype=tl.float32)
    l_i = tl.zeros([BLOCK_M], dtype=tl.float32) + 1.0
    acc = tl.zeros([BLOCK_M, HEAD_DIM], dtype=tl.float32)
    q = tl.load(q_ptrs)
    acc, l_i, m_i = _attn_fwd_inner(
        acc,
        l_i,
        m_i,
        q,
        k_ptrs,
        v_ptrs,
        sm_scale,
        stride_kn,
        stride_vn,
        start_m,
        seqlen_k,
        BLOCK_M,
        BLOCK_N,
        HEAD_DIM,
        CAUSAL,
    )
    acc = acc / l_i[:, None]
    lse = m_i + tl.math.log2(l_i) / 1.4426950408889634
    o_ptrs = (
        Out
        + off_hz * stride_oh
        + offs_m[:, None] * stride_om
        + offs_d[None, :] * stride_ok
    )
    tl.store(o_ptrs, acc.to(Out.dtype.element_ty))
    tl.store(Lse + off_hz * seqlen_q + offs_m, lse)

# config = {"BLOCK_M": 32, "BLOCK_N": 16, "HEAD_DIM": 128, "arch": "sm_90", "causal": true, "dtype": "fp16", "num_stages": 2, "num_warps": 8}
# arch = sm_90


// ===== COMPILED SASS (sm_90a) =====

	.target	sm_90a

	.elftype	@"ET_EXEC"


//--------------------- .note.nv.tkinfo           --------------------------
	.section	.note.nv.tkinfo,"",@"SHT_NOTE"
	.sectionflags	@"SHF_NOTE_NV_TKINFO"
	.tkinfo
        /*0018*/ 	.word	0x00000002
        /*0030*/ 	.string	""
        /*0030*/ 	.string	"ptxas"
        /*0030*/ 	.string	"Cuda compilation tools, release 13.0, V13.0.88"
        /*0030*/ 	.string	"Build cuda_13.0.r13.0/compiler.36424714_0"
        /*0030*/ 	.string	"-v  -suppress-debug-info  -lineinfo  -arch sm_90a "



//--------------------- .note.nv.cuinfo           --------------------------
	.section	.note.nv.cuinfo,"",@"SHT_NOTE"
	.sectionflags	@"SHF_NOTE_NV_CUINFO"
        /*0018*/ 	.short	0x0002
        /*001a*/ 	.short	0x005a
        /*001c*/ 	.short	0x0082
	.zero		2


//--------------------- .nv.info                  --------------------------
	.section	.nv.info,"",@"SHT_CUDA_INFO"
	.align	4


	//----- nvinfo : EIATTR_REGCOUNT
	.align		4
        /*0000*/ 	.byte	0x04, 0x2f
        /*0002*/ 	.short	(.L_2 - .L_1)
	.align		4
.L_1:
        /*0004*/ 	.word	index@(attn_fwd)
        /*0008*/ 	.word	0x00000080


	//----- nvinfo : EIATTR_FRAME_SIZE
	.align		4
.L_2:
        /*000c*/ 	.byte	0x04, 0x11
        /*000e*/ 	.short	(.L_4 - .L_3)
	.align		4
.L_3:
        /*0010*/ 	.word	index@(attn_fwd)
        /*0014*/ 	.word	0x00000000


	//----- nvinfo : EIATTR_MIN_STACK_SIZE
	.align		4
.L_4:
        /*0018*/ 	.byte	0x04, 0x12
        /*001a*/ 	.short	(.L_6 - .L_5)
	.align		4
.L_5:
        /*001c*/ 	.word	index@(attn_fwd)
        /*0020*/ 	.word	0x00000000
.L_6:


//--------------------- .nv.compat                --------------------------
	.section	.nv.compat,"",@"SHT_CUDA_COMPAT_INFO"
	.align	4
        /*0000*/ 	.byte	0x02, 0x09, 0x01, 0x00, 0x02, 0x02, 0x01, 0x00, 0x02, 0x05, 0x05, 0x00, 0x03, 0x07, 0x01, 0x01
        /*0010*/ 	.byte	0x02, 0x03, 0x00, 0x00, 0x02, 0x06, 0x01, 0x00, 0x04, 0x0b, 0x08, 0x00, 0x00, 0x00, 0x00, 0x00
        /*0020*/ 	.byte	0x00, 0x00, 0x00, 0x00


//--------------------- .nv.info.attn_fwd         --------------------------
	.section	.nv.info.attn_fwd,"",@"SHT_CUDA_INFO"
	.sectionflags	@""
	.align	4


	//----- nvinfo : EIATTR_CUDA_API_VERSION
	.align		4
        /*0000*/ 	.byte	0x04, 0x37
        /*0002*/ 	.short	(.L_8 - .L_7)
.L_7:
        /*0004*/ 	.word	0x00000082


	//----- nvinfo : EIATTR_KPARAM_INFO
	.align		4
.L_8:
        /*0008*/ 	.byte	0x04, 0x17
        /*000a*/ 	.short	(.L_10 - .L_9)
.L_9:
        /*000c*/ 	.word	0x00000000
        /*0010*/ 	.short	0x0019
        /*0012*/ 	.short	0x0080
        /*0014*/ 	.byte	0x00, 0xf4, 0x21, 0x00


	//----- nvinfo : EIATTR_KPARAM_INFO
	.align		4
.L_10:
        /*0018*/ 	.byte	0x04, 0x17
        /*001a*/ 	.short	(.L_12 - .L_11)
.L_11:
        /*001c*/ 	.word	0x00000000
        /*0020*/ 	.short	0x0018
        /*0022*/ 	.short	0x0078
        /*0024*/ 	.byte	0x00, 0xf4, 0x21, 0x00


	//----- nvinfo : EIATTR_KPARAM_INFO
	.align		4
.L_12:
        /*0028*/ 	.byte	0x04, 0x17
        /*002a*/ 	.short	(.L_14 - .L_13)
.L_13:
        /*002c*/ 	.word	0x00000000
        /*0030*/ 	.short	0x0017
        /*0032*/ 	.short	0x0070
        /*0034*/ 	.byte	0x00, 0xf0, 0x11, 0x00


	//----- nvinfo : EIATTR_KPARAM_INFO
	.align		4
.L_14:
        /*0038*/ 	.byte	0x04, 0x17
        /*003a*/ 	.short	(.L_16 - .L_15)
.L_15:
        /*003c*/ 	.word	0x00000000
        /*0040*/ 	.short	0x0016
        /*0042*/ 	.short	0x006c
        /*0044*/ 	.byte	0x00, 0xf0, 0x11, 0x00


	//----- nvinfo : EIATTR_KPARAM_INFO
	.align		4
.L_16:
        /*0048*/ 	.byte	0x04, 0x17
        /*004a*/ 	.short	(.L_18 - .L_17)
.L_17:
        /*004c*/ 	.word	0x00000000
        /*0050*/ 	.short	0x0015
        /*0052*/ 	.short	0x0068
        /*0054*/ 	.byte	0x00, 0xf0, 0x11, 0x00


	//----- nvinfo : EIATTR_KPARAM_INFO
	.align		4
.L_18:
        /*0058*/ 	.byte	0x04, 0x17
        /*005a*/ 	.short	(.L_20 - .L_19)
.L_19:
        /*005c*/ 	.word	0x00000000
        /*0060*/ 	.short	0x0014
        /*0062*/ 	.short	0x0064
        /*0064*/ 	.byte	0x00, 0xf0, 0x11, 0x00


	//----- nvinfo : EIATTR_KPARAM_INFO
	.align		4
.L_20:
        /*0068*/ 	.byte	0x04, 0x17
        /*006a*/ 	.short	(.L_22 - .L_21)
.L_21:
        /*006c*/ 	.word	0x00000000
        /*0070*/ 	.short	0x0013
        /*0072*/ 	.short	0x0060
        /*0074*/ 	.byte	0x00, 0xf0, 0x11, 0x00


	//----- nvinfo : EIATTR_KPARAM_INFO
	.align		4
.L_22:
        /*0078*/ 	.byte	0x04, 0x17
        /*007a*/ 	.short	(.L_24 - .L_23)
.L_23:
        /*007c*/ 	.word	0x00000000
        /*0080*/ 	.short	0x0012
        /*0082*/ 	.short	0x005c
        /*0084*/ 	.byte	0x00, 0xf0, 0x11, 0x00


	//----- nvinfo : EIATTR_KPARAM_INFO
	.align		4
.L_24:
        /*0088*/ 	.byte	0x04, 0x17
        /*008a*/ 	.short	(.L_26 - .L_25)
.L_25:
        /*008c*/ 	.word	0x00000000
        /*0090*/ 	.short	0x0011
        /*0092*/ 	.short	0x0058
        /*0094*/ 	.byte	0x00, 0xf0, 0x11, 0x00


	//----- nvinfo : EIATTR_KPARAM_INFO
	.align		4
.L_26:
        /*0098*/ 	.byte	0x04, 0x17
        /*009a*/ 	.short	(.L_28 - .L_27)
.L_27:
        /*009c*/ 	.word	0x00000000
        /*00a0*/ 	.short	0x0010
        /*00a2*/ 	.short	0x0054
        /*00a4*/ 	.byte	0x00, 0xf0, 0x11, 0x00


	//----- nvinfo : EIATTR_KPARAM_INFO
	.align		4
.L_28:
        /*00a8*/ 	.byte	0x04, 0x17
        /*00aa*/ 	.short	(.L_30 - .L_29)
.L_29:
        /*00ac*/ 	.word	0x00000000
        /*00b0*/ 	.short	0x000f
        /*00b2*/ 	.short	0x0050
        /*00b4*/ 	.byte	0x00, 0xf0, 0x11, 0x00


	//----- nvinfo : EIATTR_KPARAM_INFO
	.align		4
.L_30:
        /*00b8*/ 	.byte	0x04, 0x17
        /*00ba*/ 	.short	(.L_32 - .L_31)
.L_31:
        /*00bc*/ 	.word	0x00000000
        /*00c0*/ 	.short	0x000e
        /*00c2*/ 	.short	0x004c
        /*00c4*/ 	.byte	0x00, 0xf0, 0x11, 0x00


	//----- nvinfo : EIATTR_KPARAM_INFO
	.align		4
.L_32:
        /*00c8*/ 	.byte	0x04, 0x17
        /*00ca*/ 	.short	(.L_34 - .L_33)
.L_33:
        /*00cc*/ 	.word	0x00000000
        /*00d0*/ 	.short	0x000d
        /*00d2*/ 	.short	0x0048
        /*00d4*/ 	.byte	0x00, 0xf0, 0x11, 0x00


	//----- nvinfo : EIATTR_KPARAM_INFO
	.align		4
.L_34:
        /*00d8*/ 	.byte	0x04, 0x17
        /*00da*/ 	.short	(.L_36 - .L_35)
.L_35:
        /*00dc*/ 	.word	0x00000000
        /*00e0*/ 	.short	0x000c
        /*00e2*/ 	.short	0x0044
        /*00e4*/ 	.byte	0x00, 0xf0, 0x11, 0x00


	//----- nvinfo : EIATTR_KPARAM_INFO
	.align		4
.L_36:
        /*00e8*/ 	.byte	0x04, 0x17
        /*00ea*/ 	.short	(.L_38 - .L_37)
.L_37:
        /*00ec*/ 	.word	0x00000000
        /*00f0*/ 	.short	0x000b
        /*00f2*/ 	.short	0x0040
        /*00f4*/ 	.byte	0x00, 0xf0, 0x11, 0x00


	//----- nvinfo : EIATTR_KPARAM_INFO
	.align		4
.L_38:
        /*00f8*/ 	.byte	0x04, 0x17
        /*00fa*/ 	.short	(.L_40 - .L_39)
.L_39:
        /*00fc*/ 	.word	0x00000000
        /*0100*/ 	.short	0x000a
        /*0102*/ 	.short	0x003c
        /*0104*/ 	.byte	0x00, 0xf0, 0x11, 0x00


	//----- nvinfo : EIATTR_KPARAM_INFO
	.align		4
.L_40:
        /*0108*/ 	.byte	0x04, 0x17
        /*010a*/ 	.short	(.L_42 - .L_41)
.L_41:
        /*010c*/ 	.word	0x00000000
        /*0110*/ 	.short	0x0009
        /*0112*/ 	.short	0x0038
        /*0114*/ 	.byte	0x00, 0xf0, 0x11, 0x00


	//----- nvinfo : EIATTR_KPARAM_INFO
	.align		4
.L_42:
        /*0118*/ 	.byte	0x04, 0x17
        /*011a*/ 	.short	(.L_44 - .L_43)
.L_43:
        /*011c*/ 	.word	0x00000000
        /*0120*/ 	.short	0x0008
        /*0122*/ 	.short	0x0034
        /*0124*/ 	.byte	0x00, 0xf0, 0x11, 0x00


	//----- nvinfo : EIATTR_KPARAM_INFO
	.align		4
.L_44:
        /*0128*/ 	.byte	0x04, 0x17
        /*012a*/ 	.short	(.L_46 - .L_45)
.L_45:
        /*012c*/ 	.word	0x00000000
        /*0130*/ 	.short	0x0007
        /*0132*/ 	.short	0x0030
        /*0134*/ 	.byte	0x00, 0xf0, 0x11, 0x00


	//----- nvinfo : EIATTR_KPARAM_INFO
	.align		4
.L_46:
        /*0138*/ 	.byte	0x04, 0x17
        /*013a*/ 	.short	(.L_48 - .L_47)
.L_47:
        /*013c*/ 	.word	0x00000000
        /*0140*/ 	.short	0x0006
        /*0142*/ 	.short	0x002c
        /*0144*/ 	.byte	0x00, 0xf0, 0x11, 0x00


	//----- nvinfo : EIATTR_KPARAM_INFO
	.align		4
.L_48:
        /*0148*/ 	.byte	0x04, 0x17
        /*014a*/ 	.short	(.L_50 - .L_49)
.L_49:
        /*014c*/ 	.word	0x00000000
        /*0150*/ 	.short	0x0005
        /*0152*/ 	.short	0x0028
        /*0154*/ 	.byte	0x00, 0xf0, 0x11, 0x00


	//----- nvinfo : EIATTR_KPARAM_INFO
	.align		4
.L_50:
        /*0158*/ 	.byte	0x04, 0x17
        /*015a*/ 	.short	(.L_52 - .L_51)
.L_51:
        /*015c*/ 	.word	0x00000000
        /*0160*/ 	.short	0x0004
        /*0162*/ 	.short	0x0020
        /*0164*/ 	.byte	0x00, 0xf4, 0x21, 0x00


	//----- nvinfo : EIATTR_KPARAM_INFO
	.align		4
.L_52:
        /*0168*/ 	.byte	0x04, 0x17
        /*016a*/ 	.short	(.L_54 - .L_53)
.L_53:
        /*016c*/ 	.word	0x00000000
        /*0170*/ 	.short	0x0003
        /*0172*/ 	.short	0x0018
        /*0174*/ 	.byte	0x00, 0xf4, 0x21, 0x00


	//----- nvinfo : EIATTR_KPARAM_INFO
	.align		4
.L_54:
        /*0178*/ 	.byte	0x04, 0x17
        /*017a*/ 	.short	(.L_56 - .L_55)
.L_55:
        /*017c*/ 	.word	0x00000000
        /*0180*/ 	.short	0x0002
        /*0182*/ 	.short	0x0010
        /*0184*/ 	.byte	0x00, 0xf4, 0x21, 0x00


	//----- nvinfo : EIATTR_KPARAM_INFO
	.align		4
.L_56:
        /*0188*/ 	.byte	0x04, 0x17
        /*018a*/ 	.short	(.L_58 - .L_57)
.L_57:
        /*018c*/ 	.word	0x00000000
        /*0190*/ 	.short	0x0001
        /*0192*/ 	.short	0x0008
        /*0194*/ 	.byte	0x00, 0xf4, 0x21, 0x00


	//----- nvinfo : EIATTR_KPARAM_INFO
	.align		4
.L_58:
        /*0198*/ 	.byte	0x04, 0x17
        /*019a*/ 	.short	(.L_60 - .L_59)
.L_59:
        /*019c*/ 	.word	0x00000000
        /*01a0*/ 	.short	0x0000
        /*01a2*/ 	.short	0x0000
        /*01a4*/ 	.byte	0x00, 0xf4, 0x21, 0x00


	//----- nvinfo : EIATTR_SPARSE_MMA_MASK
	.align		4
.L_60:
        /*01a8*/ 	.byte	0x03, 0x50
        /*01aa*/ 	.short	0x0000


	//----- nvinfo : EIATTR_MAXREG_COUNT
	.align		4
        /*01ac*/ 	.byte	0x03, 0x1b
        /*01ae*/ 	.short	0x00ff


	//----- nvinfo : EIATTR_NUM_BARRIERS
	.align		4
        /*01b0*/ 	.byte	0x02, 0x4c
        /*01b2*/ 	.byte	0x01
	.zero		1


	//----- nvinfo : EIATTR_MERCURY_ISA_VERSION
	.align		4
        /*01b4*/ 	.byte	0x03, 0x5f
        /*01b6*/ 	.short	0x0101


	//----- nvinfo : EIATTR_COOP_GROUP_MASK_REGIDS
	.align		4
        /*01b8*/ 	.byte	0x04, 0x29
        /*01ba*/ 	.short	(.L_62 - .L_61)


	//   ....[0]....
.L_61:
        /*01bc*/ 	.word	0xffffffff


	//   ....[1]....
        /*01c0*/ 	.word	0xffffffff


	//   ....[2]....
        /*01c4*/ 	.word	0xffffffff


	//   ....[3]....
        /*01c8*/ 	.word	0xffffffff


	//   ....[4]....
        /*01cc*/ 	.word	0xffffffff


	//   ....[5]....
        /*01d0*/ 	.word	0xffffffff


	//   ....[6]....
        /*01d4*/ 	.word	0xffffffff


	//   ....[7]....
        /*01d8*/ 	.word	0xffffffff


	//   ....[8]....
        /*01dc*/ 	.word	0xffffffff


	//   ....[9]....
        /*01e0*/ 	.word	0xffffffff


	//   ....[10]....
        /*01e4*/ 	.word	0xffffffff


	//   ....[11]....
        /*01e8*/ 	.word	0xffffffff


	//   ....[12]....
        /*01ec*/ 	.word	0xffffffff


	//   ....[13]....
        /*01f0*/ 	.word	0xffffffff


	//   ....[14]....
        /*01f4*/ 	.word	0xffffffff


	//   ....[15]....
        /*01f8*/ 	.word	0xffffffff


	//   ....[16]....
        /*01fc*/ 	.word	0xffffffff


	//   ....[17]....
        /*0200*/ 	.word	0xffffffff


	//----- nvinfo : EIATTR_COOP_GROUP_INSTR_OFFSETS
	.align		4
.L_62:
        /*0204*/ 	.byte	0x04, 0x28
        /*0206*/ 	.short	(.L_64 - .L_63)


	//   ....[0]....
.L_63:
        /*0208*/ 	.word	0x00001970


	//   ....[1]....
        /*020c*/ 	.word	0x00001980


	//   ....[2]....
        /*0210*/ 	.word	0x00001990


	//   ....[3]....
        /*0214*/ 	.word	0x000019a0


	//   ....[4]....
        /*0218*/ 	.word	0x000019e0


	//   ....[5]....
        /*021c*/ 	.word	0x00001a00


	//   ....[6]....
        /*0220*/ 	.word	0x00001a10


	//   ....[7]....
        /*0224*/ 	.word	0x00001a20


	//   ....[8]....
        /*0228*/ 	.word	0x00001ad0


	//   ....[9]....
        /*022c*/ 	.word	0x00001d40


	//   ....[10]....
        /*0230*/ 	.word	0x00001d50


	//   ....[11]....
        /*0234*/ 	.word	0x00001d70


	//   ....[12]....
        /*0238*/ 	.word	0x00001d80


	//   ....[13]....
        /*023c*/ 	.word	0x00001db0


	//   ....[14]....
        /*0240*/ 	.word	0x00001dd0


	//   ....[15]....
        /*0244*/ 	.word	0x00001df0


	//   ....[16]....
        /*0248*/ 	.word	0x00001e00


	//   ....[17]....
        /*024c*/ 	.word	0x00001ec0


	//----- nvinfo : EIATTR_EXIT_INSTR_OFFSETS
	.align		4
.L_64:
        /*0250*/ 	.byte	0x04, 0x1c
        /*0252*/ 	.short	(.L_66 - .L_65)


	//   ....[0]....
.L_65:
        /*0254*/ 	.word	0x00003830


	//   ....[1]....
        /*0258*/ 	.word	0x00003860


	//----- nvinfo : EIATTR_REQNTID
	.align		4
.L_66:
        /*025c*/ 	.byte	0x04, 0x10
        /*025e*/ 	.short	(.L_68 - .L_67)
.L_67:
        /*0260*/ 	.word	0x00000100
        /*0264*/ 	.word	0x00000001
        /*0268*/ 	.word	0x00000001


	//----- nvinfo : EIATTR_CBANK_PARAM_SIZE
	.align		4
.L_68:
        /*026c*/ 	.byte	0x03, 0x19
        /*026e*/ 	.short	0x0088


	//----- nvinfo : EIATTR_PARAM_CBANK
	.align		4
        /*0270*/ 	.byte	0x04, 0x0a
        /*0272*/ 	.short	(.L_70 - .L_69)
	.align		4
.L_69:
        /*0274*/ 	.word	index@(.nv.constant0.attn_fwd)
        /*0278*/ 	.short	0x0210
        /*027a*/ 	.short	0x0088


	//----- nvinfo : EIATTR_SW_WAR
	.align		4
.L_70:
        /*027c*/ 	.byte	0x04, 0x36
        /*027e*/ 	.short	(.L_72 - .L_71)
.L_71:
        /*0280*/ 	.word	0x00000008
.L_72:


//--------------------- .nv.callgraph             --------------------------
	.section	.nv.callgraph,"",@"SHT_CUDA_CALLGRAPH"
	.align	4
	.sectionentsize	8
	.align		4
        /*0000*/ 	.word	0x00000000
	.align		4
        /*0004*/ 	.word	0xffffffff
	.align		4
        /*0008*/ 	.word	0x00000000
	.align		4
        /*000c*/ 	.word	0xfffffffe
	.align		4
        /*0010*/ 	.word	0x00000000
	.align		4
        /*0014*/ 	.word	0xfffffffd
	.align		4
        /*0018*/ 	.word	0x00000000
	.align		4
        /*001c*/ 	.word	0xfffffffc


//--------------------- .nv.constant4             --------------------------
	.section	.nv.constant4,"a",@progbits
	.align	8
	.align		8
.nv.constant4:
        /*0000*/ 	.dword	_$_str


//--------------------- .text.attn_fwd            --------------------------
	.section	.text.attn_fwd,"ax",@progbits
	.align	128
        .global         attn_fwd
        .type           attn_fwd,@function
        .size           attn_fwd,(.L_x_3 - attn_fwd)
        .other          attn_fwd,@"STO_CUDA_ENTRY STV_DEFAULT"
attn_fwd:
.text.attn_fwd:
[----:B------:R-:W-:Y:S01]  /*0000*/  LDC R1, c[0x0][0x28] ;  /* 0x00000a00ff017b82 */ /* 0x000fe20000000800 */
[----:B------:R-:W0:Y:S07]  /*0010*/  S2R R11, SR_CTAID.X ;  /* 0x00000000000b7919 */ /* 0x000e2e0000002500 */
[----:B------:R-:W1:Y:S01]  /*0020*/  S2UR UR7, SR_CTAID.Y ;  /* 0x00000000000779c3 */ /* 0x000e620000002600 */
[----:B------:R-:W-:Y:S01]  /*0030*/  ULDC.64 UR4, c[0x0][0x240] ;  /* 0x0000900000047ab9 */ /* 0x000fe20000000a00 */
[----:B------:R-:W-:Y:S01]  /*0040*/  ULDC.64 UR10, c[0x0][0x208] ;  /* 0x00008200000a7ab9 */ /* 0x000fe20000000a00 */
[----:B------:R-:W2:Y:S05]  /*0050*/  S2R R0, SR_TID.X ;  /* 0x0000000000007919 */ /* 0x000eaa0000002100 */
[----:B------:R-:W3:Y:S08]  /*0060*/  LDC R27, c[0x0][0x248] ;  /* 0x00009200ff1b7b82 */ /* 0x000ef00000000800 */
[----:B------:R-:W4:Y:S01]  /*0070*/  LDC.64 R30, c[0x0][0x210] ;  /* 0x00008400ff1e7b82 */ /* 0x000f220000000a00 */
[----:B-1----:R-:W-:-:S04]  /*0080*/  UIMAD UR4, UR7, UR4, URZ ;  /* 0x00000004070472a4 */ /* 0x002fc8000f8e023f */
[----:B------:R-:W-:Y:S01]  /*0090*/  USHF.L.U32 UR6, UR4, 0x1, URZ ;  /* 0x0000000104067899 */ /* 0x000fe2000800063f */
[----:B0-----:R-:W-:Y:S01]  /*00a0*/  IMAD.SHL.U32 R11, R11, 0x20, RZ ;  /* 0x000000200b0b7824 */ /* 0x001fe200078e00ff */
[----:B--2---:R-:W-:-:S04]  /*00b0*/  SHF.R.U32.HI R80, RZ, 0x5, R0 ;  /* 0x00000005ff507819 */ /* 0x004fc80000011600 */
[----:B------:R-:W-:Y:S02]  /*00c0*/  LOP3.LUT R81, R11, 0x1f, R0, 0xf8, !PT ;  /* 0x0000001f0b517812 */ /* 0x000fe400078ef800 */
[----:B------:R-:W-:-:S03]  /*00d0*/  SGXT.U32 R80, R80, 0x3 ;  /* 0x000000035050781a */ /* 0x000fc60000000000 */
[----:B------:R-:W-:Y:S01]  /*00e0*/  IMAD R2, R81, UR5, RZ ;  /* 0x0000000551027c24 */ /* 0x000fe2000f8e02ff */
[----:B------:R-:W-:Y:S01]  /*00f0*/  UIMAD.WIDE UR4, UR4, 0x2, URZ ;  /* 0x00000002040478a5 */ /* 0x000fe2000f8e023f */
[----:B---3--:R-:W-:Y:S02]  /*0100*/  IMAD R5, R80, R27, RZ ;  /* 0x0000001b50057224 */ /* 0x008fe400078e02ff */
[C---:B------:R-:W-:Y:S02]  /*0110*/  IMAD.SHL.U32 R3, R2.reuse, 0x2, RZ ;  /* 0x0000000202037824 */ /* 0x040fe400078e00ff */
[----:B------:R-:W-:-:S03]  /*0120*/  IMAD.HI R2, R2, 0x2, RZ ;  /* 0x0000000202027827 */ /* 0x000fc600078e02ff */
[----:B----4-:R-:W-:Y:S01]  /*0130*/  IADD3 R29, P0, P1, R3, UR6, R30 ;  /* 0x00000006031d7c10 */ /* 0x010fe2000f91e01e */
[----:B------:R-:W-:-:S03]  /*0140*/  IMAD R7, R27, 0x8, R5 ;  /* 0x000000081b077824 */ /* 0x000fc600078e0205 */
[----:B------:R-:W-:Y:S01]  /*0150*/  IADD3.X R31, R2, UR5, R31, P0, P1 ;  /* 0x00000005021f7c10 */ /* 0x000fe200087e241f */
[----:B------:R-:W-:Y:S01]  /*0160*/  IMAD R8, R27, 0x8, R7 ;  /* 0x000000081b087824 */ /* 0x000fe200078e0207 */
[-C--:B------:R-:W-:Y:S02]  /*0170*/  LEA R2, P0, R5, R29.reuse, 0x1 ;  /* 0x0000001d05027211 */ /* 0x080fe400078008ff */
[----:B------:R-:W-:Y:S01]  /*0180*/  LEA R4, P1, R7, R29, 0x1 ;  /* 0x0000001d07047211 */ /* 0x000fe200078208ff */
[----:B------:R-:W-:Y:S01]  /*0190*/  IMAD R9, R27, 0x8, R8 ;  /* 0x000000081b097824 */ /* 0x000fe200078e0208 */
[----:B------:R-:W-:Y:S02]  /*01a0*/  LEA.HI.X.SX32 R3, R5, R31, 0x1, P0 ;  /* 0x0000001f05037211 */ /* 0x000fe400000f0eff */
[C---:B------:R-:W-:Y:S02]  /*01b0*/  LEA R6, P0, R8.reuse, R29, 0x1 ;  /* 0x0000001d08067211 */ /* 0x040fe400078008ff */
[-C--:B------:R-:W-:Y:S01]  /*01c0*/  LEA.HI.X.SX32 R5, R7, R31.reuse, 0x1, P1 ;  /* 0x0000001f07057211 */ /* 0x080fe200008f0eff */
[----:B------:R0:W2:Y:S01]  /*01d0*/  LDG.E.U16 R17, desc[UR10][R2.64] ;  /* 0x0000000a02117981 */ /* 0x0000a2000c1e1500 */
[----:B------:R-:W-:-:S02]  /*01e0*/  LEA.HI.X.SX32 R7, R8, R31, 0x1, P0 ;  /* 0x0000001f08077211 */ /* 0x000fc400000f0eff */
[----:B------:R-:W-:Y:S01]  /*01f0*/  LEA R8, P0, R9, R29, 0x1 ;  /* 0x0000001d09087211 */ /* 0x000fe200078008ff */
[----:B------:R-:W3:Y:S01]  /*0200*/  LDG.E.U16 R18, desc[UR10][R4.64] ;  /* 0x0000000a04127981 */ /* 0x000ee2000c1e1500 */
[----:B------:R-:W-:Y:S02]  /*0210*/  LEA R10, R27, R9, 0x3 ;  /* 0x000000091b0a7211 */ /* 0x000fe400078e18ff */
[----:B------:R-:W-:Y:S01]  /*0220*/  LEA.HI.X.SX32 R9, R9, R31, 0x1, P0 ;  /* 0x0000001f09097211 */ /* 0x000fe200000f0eff */
[----:B------:R1:W4:Y:S01]  /*0230*/  LDG.E.U16 R19, desc[UR10][R6.64] ;  /* 0x0000000a06137981 */ /* 0x000322000c1e1500 */
[C---:B------:R-:W-:Y:S01]  /*0240*/  LEA R12, P0, R10.reuse, R29, 0x1 ;  /* 0x0000001d0a0c7211 */ /* 0x040fe200078008ff */
[C---:B------:R-:W-:Y:S02]  /*0250*/  IMAD R15, R27.reuse, 0x8, R10 ;  /* 0x000000081b0f7824 */ /* 0x040fe400078e020a */
[----:B------:R5:W4:Y:S01]  /*0260*/  LDG.E.U16 R20, desc[UR10][R8.64] ;  /* 0x0000000a08147981 */ /* 0x000b22000c1e1500 */
[----:B------:R-:W-:Y:S01]  /*0270*/  LEA.HI.X.SX32 R13, R10, R31, 0x1, P0 ;  /* 0x0000001f0a0d7211 */ /* 0x000fe200000f0eff */
[----:B------:R-:W-:-:S04]  /*0280*/  IMAD R10, R27, 0x8, R15 ;  /* 0x000000081b0a7824 */ /* 0x000fc800078e020f */
[----:B------:R-:W-:Y:S01]  /*0290*/  IMAD R16, R27, 0x8, R10 ;  /* 0x000000081b107824 */ /* 0x000fe200078e020a */
[-C--:B0-----:R-:W-:Y:S01]  /*02a0*/  LEA R2, P0, R15, R29.reuse, 0x1 ;  /* 0x0000001d0f027211 */ /* 0x081fe200078008ff */
[----:B------:R0:W4:Y:S02]  /*02b0*/  LDG.E.U16 R21, desc[UR10][R12.64] ;  /* 0x0000000a0c157981 */ /* 0x000124000c1e1500 */
[----:B-1----:R-:W-:Y:S01]  /*02c0*/  IMAD R7, R27, 0x8, R16 ;  /* 0x000000081b077824 */ /* 0x002fe200078e0210 */
[----:B------:R-:W-:Y:S02]  /*02d0*/  LEA R14, P1, R10, R29, 0x1 ;  /* 0x0000001d0a0e7211 */ /* 0x000fe400078208ff */
[----:B------:R-:W-:Y:S01]  /*02e0*/  LEA.HI.X.SX32 R3, R15, R31, 0x1, P0 ;  /* 0x0000001f0f037211 */ /* 0x000fe200000f0eff */
[----:B-----5:R-:W-:Y:S01]  /*02f0*/  IMAD R9, R27, 0x8, R7 ;  /* 0x000000081b097824 */ /* 0x020fe200078e0207 */
[----:B------:R-:W-:Y:S02]  /*0300*/  LEA R4, P0, R16, R29, 0x1 ;  /* 0x0000001d10047211 */ /* 0x000fe400078008ff */
[-C--:B------:R-:W-:Y:S01]  /*0310*/  LEA.HI.X.SX32 R15, R10, R31.reuse, 0x1, P1 ;  /* 0x0000001f0a0f7211 */ /* 0x080fe200008f0eff */
[----:B------:R1:W5:Y:S01]  /*0320*/  LDG.E.U16 R22, desc[UR10][R2.64] ;  /* 0x0000000a02167981 */ /* 0x000362000c1e1500 */
[----:B------:R-:W-:-:S02]  /*0330*/  LEA.HI.X.SX32 R5, R16, R31, 0x1, P0 ;  /* 0x0000001f10057211 */ /* 0x000fc400000f0eff */
[----:B------:R-:W-:Y:S01]  /*0340*/  LEA R10, R27, R9, 0x3 ;  /* 0x000000091b0a7211 */ /* 0x000fe200078e18ff */
[----:B------:R1:W5:Y:S01]  /*0350*/  LDG.E.U16 R23, desc[UR10][R14.64] ;  /* 0x0000000a0e177981 */ /* 0x000362000c1e1500 */
[-C--:B------:R-:W-:Y:S02]  /*0360*/  LEA R6, P0, R7, R29.reuse, 0x1 ;  /* 0x0000001d07067211 */ /* 0x080fe400078008ff */
[C---:B0-----:R-:W-:Y:S01]  /*0370*/  LEA R12, P1, R10.reuse, R29, 0x1 ;  /* 0x0000001d0a0c7211 */ /* 0x041fe200078208ff */
[----:B------:R-:W-:Y:S01]  /*0380*/  IMAD R16, R27, 0x8, R10 ;  /* 0x000000081b107824 */ /* 0x000fe200078e020a */
[----:B------:R-:W-:Y:S01]  /*0390*/  LEA.HI.X.SX32 R7, R7, R31, 0x1, P0 ;  /* 0x0000001f07077211 */ /* 0x000fe200000f0eff */
[----:B------:R0:W5:Y:S01]  /*03a0*/  LDG.E.U16 R24, desc[UR10][R4.64] ;  /* 0x0000000a04187981 */ /* 0x000162000c1e1500 */
[----:B------:R-:W-:Y:S02]  /*03b0*/  LEA R8, P0, R9, R29, 0x1 ;  /* 0x0000001d09087211 */ /* 0x000fe400078008ff */
[-C--:B------:R-:W-:Y:S01]  /*03c0*/  LEA.HI.X.SX32 R13, R10, R31.reuse, 0x1, P1 ;  /* 0x0000001f0a0d7211 */ /* 0x080fe200008f0eff */
[----:B------:R-:W-:Y:S01]  /*03d0*/  IMAD R10, R27, 0x8, R16 ;  /* 0x000000081b0a7824 */ /* 0x000fe200078e0210 */
[----:B------:R-:W-:Y:S01]  /*03e0*/  LEA.HI.X.SX32 R9, R9, R31, 0x1, P0 ;  /* 0x0000001f09097211 */ /* 0x000fe200000f0eff */
[----:B------:R0:W5:Y:S01]  /*03f0*/  LDG.E.U16 R25, desc[UR10][R6.64] ;  /* 0x0000000a06197981 */ /* 0x000162000c1e1500 */
[----:B-1----:R-:W-:Y:S01]  /*0400*/  LEA R2, P0, R16, R29, 0x1 ;  /* 0x0000001d10027211 */ /* 0x002fe200078008ff */
[----:B------:R-:W-:-:S02]  /*0410*/  IMAD R15, R27, 0x8, R10 ;  /* 0x000000081b0f7824 */ /* 0x000fc400078e020a */
[----:B------:R1:W5:Y:S01]  /*0420*/  LDG.E.U16 R26, desc[UR10][R8.64] ;  /* 0x0000000a081a7981 */ /* 0x000362000c1e1500 */
[----:B------:R-:W-:Y:S01]  /*0430*/  LEA.HI.X.SX32 R3, R16, R31, 0x1, P0 ;  /* 0x0000001f10037211 */ /* 0x000fe200000f0eff */
[C---:B------:R-:W-:Y:S01]  /*0440*/  IMAD R16, R27.reuse, 0x8, R15 ;  /* 0x000000081b107824 */ /* 0x040fe200078e020f */
[C---:B0-----:R-:W-:Y:S01]  /*0450*/  LEA R4, P0, R10.reuse, R29, 0x1 ;  /* 0x0000001d0a047211 */ /* 0x041fe200078008ff */
[----:B------:R-:W5:Y:S03]  /*0460*/  LDG.E.U16 R12, desc[UR10][R12.64] ;  /* 0x0000000a0c0c7981 */ /* 0x000f66000c1e1500 */
[----:B------:R-:W-:Y:S01]  /*0470*/  LEA.HI.X.SX32 R5, R10, R31, 0x1, P0 ;  /* 0x0000001f0a057211 */ /* 0x000fe200000f0eff */
[----:B------:R-:W-:Y:S01]  /*0480*/  IMAD R10, R27, 0x8, R16 ;  /* 0x000000081b0a7824 */ /* 0x000fe200078e0210 */
[-C--:B------:R-:W-:Y:S01]  /*0490*/  LEA R6, P0, R15, R29.reuse, 0x1 ;  /* 0x0000001d0f067211 */ /* 0x080fe200078008ff */
[----:B------:R0:W5:Y:S01]  /*04a0*/  LDG.E.U16 R27, desc[UR10][R2.64] ;  /* 0x0000000a021b7981 */ /* 0x000162000c1e1500 */
[----:B------:R-:W-:-:S02]  /*04b0*/  LEA R14, P1, R16, R29, 0x1 ;  /* 0x0000001d100e7211 */ /* 0x000fc400078208ff */
[----:B------:R-:W-:Y:S01]  /*04c0*/  LEA.HI.X.SX32 R7, R15, R31, 0x1, P0 ;  /* 0x0000001f0f077211 */ /* 0x000fe200000f0eff */
[----:B------:R0:W5:Y:S01]  /*04d0*/  LDG.E.U16 R4, desc[UR10][R4.64] ;  /* 0x0000000a04047981 */ /* 0x000162000c1e1500 */
[----:B-1----:R-:W-:Y:S02]  /*04e0*/  LEA R8, P0, R10, R29, 0x1 ;  /* 0x0000001d0a087211 */ /* 0x002fe400078008ff */
[-C--:B------:R-:W-:Y:S01]  /*04f0*/  LEA.HI.X.SX32 R15, R16, R31.reuse, 0x1, P1 ;  /* 0x0000001f100f7211 */ /* 0x080fe200008f0eff */
[----:B------:R1:W5:Y:S01]  /*0500*/  LDG.E.U16 R6, desc[UR10][R6.64] ;  /* 0x0000000a06067981 */ /* 0x000362000c1e1500 */
[----:B------:R-:W-:-:S03]  /*0510*/  LEA.HI.X.SX32 R9, R10, R31, 0x1, P0 ;  /* 0x0000001f0a097211 */ /* 0x000fc600000f0eff */
[----:B------:R-:W5:Y:S04]  /*0520*/  LDG.E.U16 R14, desc[UR10][R14.64] ;  /* 0x0000000a0e0e7981 */ /* 0x000f68000c1e1500 */
[----:B------:R-:W5:Y:S01]  /*0530*/  LDG.E.U16 R8, desc[UR10][R8.64] ;  /* 0x0000000a08087981 */ /* 0x000f62000c1e1500 */
[----:B------:R-:W1:Y:S01]  /*0540*/  S2UR UR6, SR_CgaCtaId ;  /* 0x00000000000679c3 */ /* 0x000e620000008800 */
[C---:B0-----:R-:W-:Y:S01]  /*0550*/  LOP3.LUT R3, R0.reuse, 0xc0, RZ, 0xc0, !PT ;  /* 0x000000c000037812 */ /* 0x041fe200078ec0ff */
[----:B------:R-:W-:Y:S01]  /*0560*/  UMOV UR4, 0x400 ;  /* 0x0000040000047882 */ /* 0x000fe20000000000 */
[C---:B------:R-:W-:Y:S01]  /*0570*/  IMAD.SHL.U32 R16, R0.reuse, 0x2, RZ ;  /* 0x0000000200107824 */ /* 0x040fe200078e00ff */
[----:B------:R-:W-:Y:S01]  /*0580*/  SHF.L.U32 R10, R0, 0x2, RZ ;  /* 0x00000002000a7819 */ /* 0x000fe200000006ff */
[----:B------:R-:W-:Y:S01]  /*0590*/  VIADD R79, R11, 0x20 ;  /* 0x000000200b4f7836 */ /* 0x000fe20000000000 */
[----:B------:R-:W-:-:S02]  /*05a0*/  SHF.R.U32.HI R5, RZ, 0x2, R3 ;  /* 0x00000002ff057819 */ /* 0x000fc40000011603 */
[----:B------:R-:W-:Y:S02]  /*05b0*/  LOP3.LUT R2, R0, 0x18, RZ, 0xc0, !PT ;  /* 0x0000001800027812 */ /* 0x000fe400078ec0ff */
[----:B-1----:R-:W-:Y:S02]  /*05c0*/  LOP3.LUT R7, R10, 0xfc, RZ, 0xc0, !PT ;  /* 0x000000fc0a077812 */ /* 0x002fe400078ec0ff */
[----:B------:R-:W-:Y:S02]  /*05d0*/  LOP3.LUT R5, R5, 0x1fe, R16, 0x78, !PT ;  /* 0x000001fe05057812 */ /* 0x000fe400078e7810 */
[----:B------:R-:W-:Y:S01]  /*05e0*/  ISETP.GE.AND P0, PT, R79, 0x1, PT ;  /* 0x000000014f00780c */ /* 0x000fe20003f06270 */
[----:B------:R-:W-:Y:S01]  /*05f0*/  IMAD R10, R2, 0x100, R7 ;  /* 0x00000100020a7824 */ /* 0x000fe200078e0207 */
[----:B------:R-:W-:Y:S01]  /*0600*/  ULEA UR6, UR6, UR4, 0x18 ;  /* 0x0000000406067291 */ /* 0x000fe2000f8ec03f */
[----:B------:R-:W-:-:S04]  /*0610*/  SHF.R.U32.HI R3, RZ, 0x1, R3 ;  /* 0x00000001ff037819 */ /* 0x000fc80000011603 */
[----:B------:R-:W-:Y:S02]  /*0620*/  LOP3.LUT R3, R10, R3, RZ, 0x3c, !PT ;  /* 0x000000030a037212 */ /* 0x000fe400078e3cff */
[----:B------:R-:W-:Y:S01]  /*0630*/  LOP3.LUT R10, R0, 0xff, RZ, 0xc0, !PT ;  /* 0x000000ff000a7812 */ /* 0x000fe200078ec0ff */
[----:B------:R-:W-:Y:S01]  /*0640*/  IMAD.MOV.U32 R78, RZ, RZ, 0x3f800000 ;  /* 0x3f800000ff4e7424 */ /* 0x000fe200078e00ff */
[----:B------:R-:W-:Y:S01]  /*0650*/  MOV R57, 0xff800000 ;  /* 0xff80000000397802 */ /* 0x000fe20000000f00 */
[----:B------:R-:W-:Y:S01]  /*0660*/  IMAD.MOV.U32 R59, RZ, RZ, -0x800000 ;  /* 0xff800000ff3b7424 */ /* 0x000fe200078e00ff */
[----:B------:R-:W-:Y:S01]  /*0670*/  CS2R R48, SRZ ;  /* 0x0000000000307805 */ /* 0x000fe2000001ff00 */
[----:B------:R-:W-:Y:S01]  /*0680*/  IMAD.MOV.U32 R58, RZ, RZ, -0x800000 ;  /* 0xff800000ff3a7424 */ /* 0x000fe200078e00ff */
[----:B------:R-:W-:Y:S01]  /*0690*/  CS2R R50, SRZ ;  /* 0x0000000000327805 */ /* 0x000fe2000001ff00 */
[----:B------:R-:W-:Y:S01]  /*06a0*/  IMAD.MOV.U32 R56, RZ, RZ, -0x800000 ;  /* 0xff800000ff387424 */ /* 0x000fe200078e00ff */
[----:B------:R-:W-:Y:S01]  /*06b0*/  CS2R R36, SRZ ;  /* 0x0000000000247805 */ /* 0x000fe2000001ff00 */
[----:B------:R-:W-:Y:S01]  /*06c0*/  IMAD.MOV.U32 R77, RZ, RZ, 0x3f800000 ;  /* 0x3f800000ff4d7424 */ /* 0x000fe200078e00ff */
[----:B------:R-:W-:Y:S01]  /*06d0*/  CS2R R38, SRZ ;  /* 0x0000000000267805 */ /* 0x000fe2000001ff00 */
[----:B------:R-:W-:Y:S01]  /*06e0*/  IMAD.MOV.U32 R76, RZ, RZ, 0x3f800000 ;  /* 0x3f800000ff4c7424 */ /* 0x000fe200078e00ff */
[----:B------:R-:W-:Y:S01]  /*06f0*/  CS2R R44, SRZ ;  /* 0x00000000002c7805 */ /* 0x000fe2000001ff00 */
[----:B------:R-:W-:Y:S01]  /*0700*/  IMAD.MOV.U32 R75, RZ, RZ, 0x3f800000 ;  /* 0x3f800000ff4b7424 */ /* 0x000fe200078e00ff */
[----:B------:R-:W-:-:S02]  /*0710*/  CS2R R46, SRZ ;  /* 0x00000000002e7805 */ /* 0x000fc4000001ff00 */
[----:B------:R-:W-:Y:S02]  /*0720*/  CS2R R40, SRZ ;  /* 0x0000000000287805 */ /* 0x000fe4000001ff00 */
[----:B------:R-:W-:Y:S02]  /*0730*/  ISETP.GE.U32.AND P4, PT, R10, 0x20, PT ;  /* 0x000000200a00780c */ /* 0x000fe40003f86070 */
[----:B------:R-:W-:Y:S02]  /*0740*/  CS2R R42, SRZ ;  /* 0x00000000002a7805 */ /* 0x000fe4000001ff00 */
[C---:B------:R-:W-:Y:S01]  /*0750*/  LOP3.LUT R82, R0.reuse, 0x1c, RZ, 0xc0, !PT ;  /* 0x0000001c00527812 */ /* 0x040fe200078ec0ff */
[----:B--2---:R-:W-:Y:S04]  /*0760*/  STS.U16 [R5+UR6], R17 ;  /* 0x0000001105007988 */ /* 0x004fe80008000406 */
[----:B---3--:R-:W-:Y:S04]  /*0770*/  STS.U16 [R5+UR6+0x200], R18 ;  /* 0x0002001205007988 */ /* 0x008fe80008000406 */
[----:B----4-:R-:W-:Y:S04]  /*0780*/  STS.U16 [R5+UR6+0x400], R19 ;  /* 0x0004001305007988 */ /* 0x010fe80008000406 */
[----:B------:R-:W-:Y:S04]  /*0790*/  STS.U16 [R5+UR6+0x600], R20 ;  /* 0x0006001405007988 */ /* 0x000fe80008000406 */
[----:B------:R-:W-:Y:S04]  /*07a0*/  STS.U16 [R5+UR6+0x800], R21 ;  /* 0x0008001505007988 */ /* 0x000fe80008000406 */
[----:B-----5:R-:W-:Y:S04]  /*07b0*/  STS.U16 [R5+UR6+0xa00], R22 ;  /* 0x000a001605007988 */ /* 0x020fe80008000406 */
[----:B------:R-:W-:Y:S04]  /*07c0*/  STS.U16 [R5+UR6+0xc00], R23 ;  /* 0x000c001705007988 */ /* 0x000fe80008000406 */
[----:B------:R-:W-:Y:S04]  /*07d0*/  STS.U16 [R5+UR6+0xe00], R24 ;  /* 0x000e001805007988 */ /* 0x000fe80008000406 */
[----:B------:R-:W-:Y:S04]  /*07e0*/  STS.U16 [R5+UR6+0x1000], R25 ;  /* 0x0010001905007988 */ /* 0x000fe80008000406 */
[----:B------:R-:W-:Y:S04]  /*07f0*/  STS.U16 [R5+UR6+0x1200], R26 ;  /* 0x0012001a05007988 */ /* 0x000fe80008000406 */
[----:B------:R-:W-:Y:S04]  /*0800*/  STS.U16 [R5+UR6+0x1400], R12 ;  /* 0x0014000c05007988 */ /* 0x000fe80008000406 */
[----:B------:R-:W-:Y:S04]  /*0810*/  STS.U16 [R5+UR6+0x1600], R27 ;  /* 0x0016001b05007988 */ /* 0x000fe80008000406 */
[----:B------:R0:W-:Y:S04]  /*0820*/  STS.U16 [R5+UR6+0x1800], R4 ;  /* 0x0018000405007988 */ /* 0x0001e80008000406 */
[----:B------:R-:W-:Y:S04]  /*0830*/  STS.U16 [R5+UR6+0x1a00], R6 ;  /* 0x001a000605007988 */ /* 0x000fe80008000406 */
[----:B------:R-:W-:Y:S04]  /*0840*/  STS.U16 [R5+UR6+0x1c00], R14 ;  /* 0x001c000e05007988 */ /* 0x000fe80008000406 */
[----:B------:R1:W-:Y:S01]  /*0850*/  STS.U16 [R5+UR6+0x1e00], R8 ;  /* 0x001e000805007988 */ /* 0x0003e20008000406 */
[----:B0-----:R-:W-:-:S02]  /*0860*/  LOP3.LUT R4, R0, 0x3, RZ, 0xc0, !PT ;  /* 0x0000000300047812 */ /* 0x001fc400078ec0ff */
[----:B-1----:R-:W-:-:S04]  /*0870*/  LOP3.LUT R5, R0, 0xe0, RZ, 0xc0, !PT ;  /* 0x000000e000057812 */ /* 0x002fc800078ec0ff */
[----:B------:R-:W-:-:S05]  /*0880*/  SHF.L.U32 R7, R5, 0x3, RZ ;  /* 0x0000000305077819 */ /* 0x000fca00000006ff */
[----:B------:R-:W-:Y:S01]  /*0890*/  IMAD R5, R4, 0x20, R7 ;  /* 0x0000002004057824 */ /* 0x000fe200078e0207 */
[----:B------:R-:W-:Y:S06]  /*08a0*/  @!P0 BRA `(.L_x_0) ;  /* 0x0000001800f48947 */ /* 0x000fec0003800000 */
[C---:B------:R-:W-:Y:S01]  /*08b0*/  IMAD.SHL.U32 R6, R0.reuse, 0x8, RZ ;  /* 0x0000000800067824 */ /* 0x040fe200078e00ff */
[C---:B------:R-:W-:Y:S01]  /*08c0*/  LOP3.LUT R8, R0.reuse, 0x7, RZ, 0xc0, !PT ;  /* 0x0000000700087812 */ /* 0x040fe200078ec0ff */
[----:B------:R-:W0:Y:S01]  /*08d0*/  LDC.64 R14, c[0x0][0x250] ;  /* 0x00009400ff0e7b82 */ /* 0x000e220000000a00 */
[----:B------:R-:W-:Y:S01]  /*08e0*/  LOP3.LUT R13, R0, 0x20, RZ, 0xc0, !PT ;  /* 0x00000020000d7812 */ /* 0x000fe200078ec0ff */
[----:B------:R-:W-:Y:S01]  /*08f0*/  ULDC UR4, c[0x0][0x258] ;  /* 0x0000960000047ab9 */ /* 0x000fe20000000800 */
[----:B------:R-:W-:Y:S01]  /*0900*/  LOP3.LUT R17, R6, 0x30, RZ, 0xc0, !PT ;  /* 0x0000003006117812 */ /* 0x000fe200078ec0ff */
[----:B------:R-:W-:Y:S01]  /*0910*/  IMAD.SHL.U32 R6, R4, 0x2, RZ ;  /* 0x0000000204067824 */ /* 0x000fe200078e00ff */
[----:B------:R-:W-:Y:S01]  /*0920*/  SHF.R.S32.HI R12, RZ, 0x2, R0 ;  /* 0x00000002ff0c7819 */ /* 0x000fe20000011400 */
[C---:B------:R-:W-:Y:S01]  /*0930*/  IMAD.SHL.U32 R21, R8.reuse, 0x10, RZ ;  /* 0x0000001008157824 */ /* 0x040fe200078e00ff */
[C---:B------:R-:W-:Y:S01]  /*0940*/  LEA R64, R8.reuse, R13, 0x2 ;  /* 0x0000000d08407211 */ /* 0x040fe200078e10ff */
[----:B------:R-:W-:Y:S01]  /*0950*/  IMAD R19, R8, 0x40, R17 ;  /* 0x0000004008137824 */ /* 0x000fe200078e0211 */
[----:B------:R-:W-:Y:S01]  /*0960*/  LOP3.LUT R9, R0, 0x7f, RZ, 0xc0, !PT ;  /* 0x0000007f00097812 */ /* 0x000fe200078ec0ff */
[----:B------:R-:W1:Y:S01]  /*0970*/  LDC.64 R28, c[0x0][0x220] ;  /* 0x00008800ff1c7b82 */ /* 0x000e620000000a00 */
[----:B------:R-:W-:Y:S01]  /*0980*/  SGXT R8, R12, 0x1 ;  /* 0x000000010c08781a */ /* 0x000fe20000000200 */
[----:B------:R-:W-:Y:S01]  /*0990*/  ULDC.64 UR8, c[0x0][0x218] ;  /* 0x0000860000087ab9 */ /* 0x000fe20000000a00 */
[----:B------:R-:W-:Y:S01]  /*09a0*/  LOP3.LUT P0, RZ, R0, 0x80, RZ, 0xc0, !PT ;  /* 0x0000008000ff7812 */ /* 0x000fe2000780c0ff */
[----:B------:R-:W-:Y:S01]  /*09b0*/  IMAD.SHL.U32 R70, R9, 0x2, RZ ;  /* 0x0000000209467824 */ /* 0x000fe200078e00ff */
[----:B------:R-:W-:Y:S01]  /*09c0*/  LEA.HI R6, R13, R6, RZ, 0x1e ;  /* 0x000000060d067211 */ /* 0x000fe200078ff0ff */
[----:B------:R-:W-:Y:S01]  /*09d0*/  IMAD.MOV.U32 R78, RZ, RZ, 0x3f800000 ;  /* 0x3f800000ff4e7424 */ /* 0x000fe200078e00ff */
[----:B------:R-:W-:Y:S01]  /*09e0*/  SHF.R.U32.HI R12, RZ, 0x1, R13 ;  /* 0x00000001ff0c7819 */ /* 0x000fe2000001160d */
[----:B------:R-:W-:Y:S01]  /*09f0*/  IMAD.MOV.U32 R86, RZ, RZ, -0x800000 ;  /* 0xff800000ff567424 */ /* 0x000fe200078e00ff */
[----:B------:R-:W-:Y:S01]  /*0a00*/  LOP3.LUT R21, R21, 0x30, R16, 0x78, !PT ;  /* 0x0000003015157812 */ /* 0x000fe200078e7810 */
[----:B------:R-:W-:Y:S01]  /*0a10*/  IMAD.MOV.U32 R84, RZ, RZ, -0x800000 ;  /* 0xff800000ff547424 */ /* 0x000fe200078e00ff */
[----:B------:R-:W-:Y:S01]  /*0a20*/  LOP3.LUT R13, R8, 0x90, RZ, 0xc0, !PT ;  /* 0x00000090080d7812 */ /* 0x000fe200078ec0ff */
[----:B------:R-:W-:Y:S01]  /*0a30*/  IMAD.SHL.U32 R8, R0, 0x20, RZ ;  /* 0x0000002000087824 */ /* 0x000fe200078e00ff */
[----:B------:R-:W-:Y:S01]  /*0a40*/  SEL R17, RZ, 0x110, !P0 ;  /* 0x00000110ff117807 */ /* 0x000fe20004000000 */
[----:B------:R-:W-:Y:S01]  /*0a50*/  IMAD.U32 R64, R64, 0x40, R21 ;  /* 0x0000004040407824 */ /* 0x000fe200078e0015 */
[C---:B------:R-:W-:Y:S01]  /*0a60*/  LOP3.LUT R12, R13.reuse, R12, RZ, 0x3c, !PT ;  /* 0x0000000c0d0c7212 */ /* 0x040fe200078e3cff */
[----:B0-----:R-:W-:Y:S01]  /*0a70*/  IMAD R14, R14, UR7, RZ ;  /* 0x000000070e0e7c24 */ /* 0x001fe2000f8e02ff */
[----:B------:R-:W-:Y:S01]  /*0a80*/  LOP3.LUT R21, R13, R7, RZ, 0xfc, !PT ;  /* 0x000000070d157212 */ /* 0x000fe200078efcff */
[----:B------:R-:W-:Y:S01]  /*0a90*/  IMAD.MOV.U32 R83, RZ, RZ, -0x800000 ;  /* 0xff800000ff537424 */ /* 0x000fe200078e00ff */
[----:B------:R-:W-:Y:S01]  /*0aa0*/  LOP3.LUT R70, R17, R70, RZ, 0x3c, !PT ;  /* 0x0000004611467212 */ /* 0x000fe200078e3cff */
[----:B------:R-:W-:Y:S01]  /*0ab0*/  IMAD.MOV.U32 R77, RZ, RZ, 0x3f800000 ;  /* 0x3f800000ff4d7424 */ /* 0x000fe200078e00ff */
[----:B------:R-:W-:Y:S01]  /*0ac0*/  LOP3.LUT R13, R13, 0x160, R8, 0xf8, !PT ;  /* 0x000001600d0d7812 */ /* 0x000fe200078ef808 */
[----:B------:R-:W-:Y:S01]  /*0ad0*/  IMAD.MOV.U32 R76, RZ, RZ, 0x3f800000 ;  /* 0x3f800000ff4c7424 */ /* 0x000fe200078e00ff */
[----:B------:R-:W-:-:S02]  /*0ae0*/  LOP3.LUT R7, R8, 0x360, RZ, 0xc0, !PT ;  /* 0x0000036008077812 */ /* 0x000fc400078ec0ff */
[----:B------:R-:W-:Y:S02]  /*0af0*/  CS2R R48, SRZ ;  /* 0x0000000000307805 */ /* 0x000fe4000001ff00 */
[--C-:B------:R-:W-:Y:S02]  /*0b00*/  SHF.R.S32.HI R17, RZ, 0x6, R0.reuse ;  /* 0x00000006ff117819 */ /* 0x100fe40000011400 */
[----:B------:R-:W-:Y:S02]  /*0b10*/  CS2R R50, SRZ ;  /* 0x0000000000327805 */ /* 0x000fe4000001ff00 */
[----:B------:R-:W-:Y:S02]  /*0b20*/  SHF.R.U32.HI R8, RZ, 0x7, R0 ;  /* 0x00000007ff087819 */ /* 0x000fe40000011600 */
[----:B------:R-:W-:Y:S02]  /*0b30*/  CS2R R36, SRZ ;  /* 0x0000000000247805 */ /* 0x000fe4000001ff00 */
[----:B------:R-:W-:-:S02]  /*0b40*/  IADD3 R7, R12, UR6, R7 ;  /* 0x000000060c077c10 */ /* 0x000fc4000fffe007 */
[----:B------:R-:W-:Y:S02]  /*0b50*/  CS2R R38, SRZ ;  /* 0x0000000000267805 */ /* 0x000fe4000001ff00 */
[----:B------:R-:W-:Y:S02]  /*0b60*/  SGXT R12, R17, 0x1 ;  /* 0x00000001110c781a */ /* 0x000fe40000000200 */
[----:B------:R-:W-:Y:S02]  /*0b70*/  CS2R R44, SRZ ;  /* 0x00000000002c7805 */ /* 0x000fe4000001ff00 */
[----:B------:R-:W-:Y:S02]  /*0b80*/  SGXT.U32 R8, R8, 0x1 ;  /* 0x000000010808781a */ /* 0x000fe40000000000 */
[----:B------:R-:W-:Y:S02]  /*0b90*/  CS2R R46, SRZ ;  /* 0x00000000002e7805 */ /* 0x000fe4000001ff00 */
[----:B------:R-:W-:Y:S01]  /*0ba0*/  LOP3.LUT R17, R12, 0x90, RZ, 0xc0, !PT ;  /* 0x000000900c117812 */ /* 0x000fe200078ec0ff */
[----:B------:R-:W-:Y:S01]  /*0bb0*/  IMAD R12, R9, UR4, RZ ;  /* 0x00000004090c7c24 */ /* 0x000fe2000f8e02ff */
[--C-:B------:R-:W-:Y:S01]  /*0bc0*/  LOP3.LUT R19, R19, 0x10, R16.reuse, 0x78, !PT ;  /* 0x0000001013137812 */ /* 0x100fe200078e7810 */
[----:B------:R-:W-:Y:S01]  /*0bd0*/  IMAD R18, R8, R15, RZ ;  /* 0x0000000f08127224 */ /* 0x000fe200078e02ff */
[--C-:B------:R-:W-:Y:S01]  /*0be0*/  LOP3.LUT R8, R17, 0x17e, R16.reuse, 0x78, !PT ;  /* 0x0000017e11087812 */ /* 0x100fe200078e7810 */
[----:B------:R-:W-:Y:S01]  /*0bf0*/  IMAD.SHL.U32 R17, R12, 0x2, RZ ;  /* 0x000000020c117824 */ /* 0x000fe200078e00ff */
[----:B------:R-:W-:Y:S01]  /*0c00*/  LOP3.LUT R21, R21, 0x10, R16, 0x78, !PT ;  /* 0x0000001015157812 */ /* 0x000fe200078e7810 */
[C---:B------:R-:W-:Y:S01]  /*0c10*/  IMAD R16, R15.reuse, 0x2, R18 ;  /* 0x000000020f107824 */ /* 0x040fe200078e0212 */
[----:B------:R-:W-:Y:S01]  /*0c20*/  ISETP.GE.U32.AND P5, PT, R10, 0x40, PT ;  /* 0x000000400a00780c */ /* 0x000fe20003fa6070 */
[----:B------:R-:W-:Y:S01]  /*0c30*/  ULDC.64 UR4, c[0x0][0x260] ;  /* 0x0000980000047ab9 */ /* 0x000fe20000000a00 */
[----:B------:R-:W-:Y:S01]  /*0c40*/  LEA R23, R4, UR6, 0x5 ;  /* 0x0000000604177c11 */ /* 0x000fe2000f8e28ff */
[C---:B------:R-:W-:Y:S01]  /*0c50*/  IMAD R20, R15.reuse, 0x2, R16 ;  /* 0x000000020f147824 */ /* 0x040fe200078e0210 */
[----:B------:R-:W-:Y:S01]  /*0c60*/  LOP3.LUT R66, R0, 0x10, RZ, 0xc0, !PT ;  /* 0x0000001000427812 */ /* 0x000fe200078ec0ff */
[----:B------:R-:W-:Y:S01]  /*0c70*/  UIMAD UR4, UR7, UR4, URZ ;  /* 0x00000004070472a4 */ /* 0x000fe2000f8e023f */
[----:B------:R-:W-:Y:S01]  /*0c80*/  ISETP.EQ.U32.AND P6, PT, R4, RZ, !P5 ;  /* 0x000000ff0400720c */ /* 0x000fe20006fc2070 */
[C---:B------:R-:W-:Y:S01]  /*0c90*/  IMAD R22, R15.reuse, 0x2, R20 ;  /* 0x000000020f167824 */ /* 0x040fe200078e0214 */
[----:B------:R-:W-:Y:S01]  /*0ca0*/  LEA.HI R71, R82, R11, RZ, 0x1e ;  /* 0x0000000b52477211 */ /* 0x000fe200078ff0ff */
[C---:B------:R-:W-:Y:S01]  /*0cb0*/  IMAD R4, R66.reuse, 0x80, R23 ;  /* 0x0000008042047824 */ /* 0x040fe200078e0217 */
[----:B------:R-:W-:Y:S01]  /*0cc0*/  LEA R66, R66, R19, 0x5 ;  /* 0x0000001342427211 */ /* 0x000fe200078e28ff */
[----:B------:R-:W0:Y:S01]  /*0cd0*/  LDC R23, c[0x0][0x268] ;  /* 0x00009a00ff177b82 */ /* 0x000e220000000800 */
[----:B------:R-:W-:Y:S01]  /*0ce0*/  IMAD R24, R15, 0x2, R22 ;  /* 0x000000020f187824 */ /* 0x000fe200078e0216 */
[----:B------:R-:W-:Y:S01]  /*0cf0*/  LOP3.LUT R19, R0, 0xf, RZ, 0xc0, !PT ;  /* 0x0000000f00137812 */ /* 0x000fe200078ec0ff */
[----:B------:R-:W-:Y:S01]  /*0d00*/  IMAD.IADD R9, R21, 0x1, R4 ;  /* 0x0000000115097824 */ /* 0x000fe200078e0204 */
[C---:B------:R-:W-:Y:S01]  /*0d10*/  SHF.L.U32 R4, R14.reuse, 0x1, RZ ;  /* 0x000000010e047819 */ /* 0x040fe200000006ff */
[----:B------:R-:W-:Y:S01]  /*0d20*/  IMAD R26, R15, 0x2, R24 ;  /* 0x000000020f1a7824 */ /* 0x000fe200078e0218 */
[----:B------:R-:W-:Y:S01]  /*0d30*/  MOV R85, 0xff800000 ;  /* 0xff80000000557802 */ /* 0x000fe20000000f00 */
[----:B------:R-:W-:Y:S01]  /*0d40*/  IMAD.HI R14, R14, 0x2, RZ ;  /* 0x000000020e0e7827 */ /* 0x000fe200078e02ff */
[----:B------:R-:W-:Y:S01]  /*0d50*/  IADD3 R105, P0, P1, R17, UR8, R4 ;  /* 0x0000000811697c10 */ /* 0x000fe2000f91e004 */
[----:B------:R-:W-:Y:S01]  /*0d60*/  USHF.L.U32 UR8, UR4, 0x1, URZ ;  /* 0x0000000104087899 */ /* 0x000fe2000800063f */
[----:B------:R-:W-:Y:S01]  /*0d70*/  SHF.R.U32.HI R4, RZ, 0x4, R0 ;  /* 0x00000004ff047819 */ /* 0x000fe20000011600 */
[----:B------:R-:W-:Y:S01]  /*0d80*/  IMAD.HI R17, R12, 0x2, RZ ;  /* 0x000000020c117827 */ /* 0x000fe200078e02ff */
[----:B------:R-:W-:-:S02]  /*0d90*/  LEA R112, P3, R22, R105, 0x1 ;  /* 0x0000006916707211 */ /* 0x000fc400078608ff */
[----:B------:R-:W-:Y:S02]  /*0da0*/  CS2R R40, SRZ ;  /* 0x0000000000287805 */ /* 0x000fe4000001ff00 */
[-C--:B------:R-:W-:Y:S01]  /*0db0*/  LEA R114, P2, R20, R105.reuse, 0x1 ;  /* 0x0000006914727211 */ /* 0x080fe200078408ff */
[----:B------:R-:W-:Y:S01]  /*0dc0*/  IMAD R12, R15, 0x2, R26 ;  /* 0x000000020f0c7824 */ /* 0x000fe200078e021a */
[----:B------:R-:W-:Y:S01]  /*0dd0*/  IADD3.X R21, R17, UR9, R14, P0, P1 ;  /* 0x0000000911157c10 */ /* 0x000fe200087e240e */
[----:B------:R-:W-:Y:S01]  /*0de0*/  IMAD R19, R19, UR5, RZ ;  /* 0x0000000513137c24 */ /* 0x000fe2000f8e02ff */
[-C--:B------:R-:W-:Y:S01]  /*0df0*/  LEA R118, P0, R18, R105.reuse, 0x1 ;  /* 0x0000006912767211 */ /* 0x080fe200078008ff */
[----:B------:R-:W-:Y:S01]  /*0e00*/  IMAD R15, R15, 0x2, R12 ;  /* 0x000000020f0f7824 */ /* 0x000fe200078e020c */
[----:B------:R-:W-:Y:S01]  /*0e10*/  LEA R116, P1, R16, R105, 0x1 ;  /* 0x0000006910747211 */ /* 0x000fe200078208ff */
[----:B------:R-:W-:Y:S01]  /*0e20*/  UIMAD.WIDE UR4, UR4, 0x2, URZ ;  /* 0x00000002040478a5 */ /* 0x000fe2000f8e023f */
[----:B------:R-:W-:Y:S01]  /*0e30*/  LEA.HI.X.SX32 R113, R22, R21, 0x1, P3 ;  /* 0x0000001516717211 */ /* 0x000fe200018f0eff */
[----:B------:R-:W-:Y:S01]  /*0e40*/  IMAD.HI R14, R19, 0x2, RZ ;  /* 0x00000002130e7827 */ /* 0x000fe200078e02ff */
[----:B------:R-:W-:-:S02]  /*0e50*/  SGXT.U32 R4, R4, 0x4 ;  /* 0x000000040404781a */ /* 0x000fc40000000000 */
[----:B------:R-:W-:Y:S02]  /*0e60*/  CS2R R42, SRZ ;  /* 0x00000000002a7805 */ /* 0x000fe4000001ff00 */
[----:B------:R-:W-:Y:S01]  /*0e70*/  LEA R104, P3, R15, R105, 0x1 ;  /* 0x000000690f687211 */ /* 0x000fe200078608ff */
[----:B------:R-:W-:Y:S01]  /*0e80*/  ULDC UR9, c[0x0][0x238] ;  /* 0x00008e0000097ab9 */ /* 0x000fe20000000800 */
[-C--:B------:R-:W-:Y:S01]  /*0e90*/  LEA.HI.X.SX32 R119, R18, R21.reuse, 0x1, P0 ;  /* 0x0000001512777211 */ /* 0x080fe200000f0eff */
[----:B------:R-:W-:Y:S01]  /*0ea0*/  UMOV UR4, URZ ;  /* 0x0000003f00047c82 */ /* 0x000fe20008000000 */
[-C--:B------:R-:W-:Y:S02]  /*0eb0*/  LEA.HI.X.SX32 R117, R16, R21.reuse, 0x1, P1 ;  /* 0x0000001510757211 */ /* 0x080fe400008f0eff */
[----:B------:R-:W-:Y:S02]  /*0ec0*/  LEA.HI.X.SX32 R115, R20, R21, 0x1, P2 ;  /* 0x0000001514737211 */ /* 0x000fe400010f0eff */
[----:B------:R-:W-:-:S02]  /*0ed0*/  LEA R110, P0, R24, R105, 0x1 ;  /* 0x00000069186e7211 */ /* 0x000fc400078008ff */
[-C--:B------:R-:W-:Y:S02]  /*0ee0*/  LEA R108, P1, R26, R105.reuse, 0x1 ;  /* 0x000000691a6c7211 */ /* 0x080fe400078208ff */
[----:B------:R-:W-:Y:S02]  /*0ef0*/  SHF.L.U32 R17, R19, 0x1, RZ ;  /* 0x0000000113117819 */ /* 0x000fe400000006ff */
[----:B------:R-:W-:Y:S02]  /*0f00*/  LEA R106, P2, R12, R105, 0x1 ;  /* 0x000000690c6a7211 */ /* 0x000fe400078408ff */
[----:B------:R-:W-:Y:S01]  /*0f10*/  LEA.HI.X.SX32 R105, R15, R21, 0x1, P3 ;  /* 0x000000150f697211 */ /* 0x000fe200018f0eff */
[----:B0-----:R-:W-:Y:S01]  /*0f20*/  IMAD R15, R4, R23, RZ ;  /* 0x00000017040f7224 */ /* 0x001fe200078e02ff */
[-C--:B------:R-:W-:Y:S02]  /*0f30*/  LEA.HI.X.SX32 R111, R24, R21.reuse, 0x1, P0 ;  /* 0x00000015186f7211 */ /* 0x080fe400000f0eff */
[----:B------:R-:W-:Y:S01]  /*0f40*/  LEA.HI.X.SX32 R109, R26, R21, 0x1, P1 ;  /* 0x000000151a6d7211 */ /* 0x000fe200008f0eff */
[----:B------:R-:W-:Y:S01]  /*0f50*/  IMAD R16, R23, 0x10, R15 ;  /* 0x0000001017107824 */ /* 0x000fe200078e020f */
[----:B-1----:R-:W-:-:S02]  /*0f60*/  IADD3 R91, P0, P1, R17, UR8, R28 ;  /* 0x00000008115b7c10 */ /* 0x002fc4000f91e01c */
[----:B------:R-:W-:Y:S02]  /*0f70*/  LEA.HI R4, R0, 0x30, RZ, 0x1c ;  /* 0x0000003000047811 */ /* 0x000fe400078fe0ff */
[----:B------:R-:W-:Y:S02]  /*0f80*/  LEA.HI.X.SX32 R107, R12, R21, 0x1, P2 ;  /* 0x000000150c6b7211 */ /* 0x000fe400010f0eff */
[----:B------:R-:W-:Y:S02]  /*0f90*/  LEA.HI R12, R0, 0x70, RZ, 0x1c ;  /* 0x00000070000c7811 */ /* 0x000fe400078fe0ff */
[----:B------:R-:W-:Y:S01]  /*0fa0*/  IADD3.X R19, R14, UR5, R29, P0, P1 ;  /* 0x000000050e137c10 */ /* 0x000fe200087e241d */
[----:B------:R-:W-:Y:S01]  /*0fb0*/  IMAD R14, R4, R23, RZ ;  /* 0x00000017040e7224 */ /* 0x000fe200078e02ff */
[-C--:B------:R-:W-:Y:S01]  /*0fc0*/  LEA R102, P2, R15, R91.reuse, 0x1 ;  /* 0x0000005b0f667211 */ /* 0x080fe200078408ff */
[----:B------:R-:W-:Y:S01]  /*0fd0*/  IMAD R4, R23, 0x10, R16 ;  /* 0x0000001017047824 */ /* 0x000fe200078e0210 */
[----:B------:R-:W-:Y:S01]  /*0fe0*/  LEA R100, P3, R16, R91, 0x1 ;  /* 0x0000005b10647211 */ /* 0x000fe200078608ff */
[----:B------:R-:W-:Y:S01]  /*0ff0*/  IMAD R17, R12, R23, RZ ;  /* 0x000000170c117224 */ /* 0x000fe200078e02ff */
[----:B------:R-:W-:Y:S01]  /*1000*/  LEA.HI.X.SX32 R103, R15, R19, 0x1, P2 ;  /* 0x000000130f677211 */ /* 0x000fe200010f0eff */
[C---:B------:R-:W-:Y:S01]  /*1010*/  IMAD R12, R23.reuse, 0x20, R4 ;  /* 0x00000020170c7824 */ /* 0x040fe200078e0204 */
[----:B------:R-:W-:Y:S01]  /*1020*/  LEA R96, P0, R14, R91, 0x1 ;  /* 0x0000005b0e607211 */ /* 0x000fe200078008ff */
[----:B------:R-:W-:Y:S01]  /*1030*/  UMOV UR5, URZ ;  /* 0x0000003f00057c82 */ /* 0x000fe20008000000 */
[----:B------:R-:W-:Y:S01]  /*1040*/  LEA.HI.X.SX32 R101, R16, R19, 0x1, P3 ;  /* 0x0000001310657211 */ /* 0x000fe200018f0eff */
[----:B------:R-:W-:Y:S01]  /*1050*/  IMAD R15, R23, 0x10, R12 ;  /* 0x00000010170f7824 */ /* 0x000fe200078e020c */
[----:B------:R-:W-:-:S02]  /*1060*/  LEA R94, P3, R12, R91, 0x1 ;  /* 0x0000005b0c5e7211 */ /* 0x000fc400078608ff */
[----:B------:R-:W-:Y:S02]  /*1070*/  LEA.HI.X.SX32 R97, R14, R19, 0x1, P0 ;  /* 0x000000130e617211 */ /* 0x000fe400000f0eff */
[----:B------:R-:W-:Y:S02]  /*1080*/  LEA R14, R23, R15, 0x4 ;  /* 0x0000000f170e7211 */ /* 0x000fe400078e20ff */
[-C--:B------:R-:W-:Y:S02]  /*1090*/  LEA R98, P2, R4, R91.reuse, 0x1 ;  /* 0x0000005b04627211 */ /* 0x080fe400078408ff */
[----:B------:R-:W-:Y:S02]  /*10a0*/  LEA R88, P1, R17, R91, 0x1 ;  /* 0x0000005b11587211 */ /* 0x000fe400078208ff */
[----:B------:R-:W-:Y:S01]  /*10b0*/  LEA.HI.X.SX32 R95, R12, R19, 0x1, P3 ;  /* 0x000000130c5f7211 */ /* 0x000fe200018f0eff */
[----:B------:R-:W-:Y:S01]  /*10c0*/  IMAD.MOV.U32 R12, RZ, RZ, RZ ;  /* 0x000000ffff0c7224 */ /* 0x000fe200078e00ff */
[----:B------:R-:W-:-:S02]  /*10d0*/  LEA R90, P3, R14, R91, 0x1 ;  /* 0x0000005b0e5a7211 */ /* 0x000fc400078608ff */
[----:B------:R-:W-:Y:S01]  /*10e0*/  LEA.HI.X.SX32 R99, R4, R19, 0x1, P2 ;  /* 0x0000001304637211 */ /* 0x000fe200010f0eff */
[----:B------:R-:W-:Y:S01]  /*10f0*/  IMAD.MOV.U32 R4, RZ, RZ, RZ ;  /* 0x000000ffff047224 */ /* 0x000fe200078e00ff */
[----:B------:R-:W-:Y:S02]  /*1100*/  LEA R92, P2, R15, R91, 0x1 ;  /* 0x0000005b0f5c7211 */ /* 0x000fe400078408ff */
[-C--:B------:R-:W-:Y:S02]  /*1110*/  LEA.HI.X.SX32 R89, R17, R19.reuse, 0x1, P1 ;  /* 0x0000001311597211 */ /* 0x080fe400008f0eff */
[----:B------:R-:W-:Y:S02]  /*1120*/  LEA.HI.X.SX32 R91, R14, R19, 0x1, P3 ;  /* 0x000000130e5b7211 */ /* 0x000fe400018f0eff */
[----:B------:R-:W-:Y:S02]  /*1130*/  LEA.HI R16, R82, 0x10, RZ, 0x1e ;  /* 0x0000001052107811 */ /* 0x000fe400078ff0ff */
[----:B------:R-:W-:-:S02]  /*1140*/  SHF.R.U32.HI R17, RZ, 0x3, R0 ;  /* 0x00000003ff117819 */ /* 0x000fc40000011600 */
[C---:B------:R-:W-:Y:S01]  /*1150*/  LEA.HI R14, R82.reuse, 0x18, RZ, 0x1e ;  /* 0x00000018520e7811 */ /* 0x040fe200078ff0ff */
[----:B------:R-:W-:Y:S01]  /*1160*/  IMAD.IADD R73, R11, 0x1, R16 ;  /* 0x000000010b497824 */ /* 0x000fe200078e0210 */
[----:B------:R-:W-:Y:S02]  /*1170*/  LEA.HI R18, R82, 0x8, RZ, 0x1e ;  /* 0x0000000852127811 */ /* 0x000fe400078ff0ff */
[----:B------:R-:W-:Y:S01]  /*1180*/  LEA.HI.X.SX32 R93, R15, R19, 0x1, P2 ;  /* 0x000000130f5d7211 */ /* 0x000fe200010f0eff */
[----:B------:R-:W-:Y:S01]  /*1190*/  IMAD.IADD R74, R11, 0x1, R14 ;  /* 0x000000010b4a7824 */ /* 0x000fe200078e020e */
[----:B------:R-:W-:Y:S01]  /*11a0*/  LOP3.LUT R21, R17, 0x4, RZ, 0xc0, !PT ;  /* 0x0000000411157812 */ /* 0x000fe200078ec0ff */
[----:B------:R-:W-:Y:S01]  /*11b0*/  IMAD.IADD R72, R11, 0x1, R18 ;  /* 0x000000010b487824 */ /* 0x000fe200078e0212 */
[----:B------:R-:W-:Y:S02]  /*11c0*/  LEA R15, R18, UR6, 0x3 ;  /* 0x00000006120f7c11 */ /* 0x000fe4000f8e18ff */
[----:B------:R-:W-:-:S02]  /*11d0*/  LEA R17, R14, UR6, 0x3 ;  /* 0x000000060e117c11 */ /* 0x000fc4000f8e18ff */
[----:B------:R-:W-:Y:S01]  /*11e0*/  LOP3.LUT P0, RZ, R0, 0x1, RZ, 0xc0, !PT ;  /* 0x0000000100ff7812 */ /* 0x000fe2000780c0ff */
[C---:B------:R-:W-:Y:S01]  /*11f0*/  IMAD.IADD R18, R21.reuse, 0x1, R15 ;  /* 0x0000000115127824 */ /* 0x040fe200078e020f */
[----:B------:R-:W-:Y:S01]  /*1200*/  LEA R22, R82, UR6, 0x1 ;  /* 0x0000000652167c11 */ /* 0x000fe2000f8e08ff */
[C---:B------:R-:W-:Y:S01]  /*1210*/  IMAD.IADD R20, R21.reuse, 0x1, R17 ;  /* 0x0000000115147824 */ /* 0x040fe200078e0211 */
[----:B------:R-:W-:Y:S02]  /*1220*/  LEA R16, R16, UR6, 0x3 ;  /* 0x0000000610107c11 */ /* 0x000fe4000f8e18ff */
[----:B------:R-:W-:Y:S02]  /*1230*/  ISETP.LT.U32.AND P0, PT, R10, 0x40, !P0 ;  /* 0x000000400a00780c */ /* 0x000fe40004701070 */
[----:B------:R-:W-:Y:S01]  /*1240*/  IADD3 R19, R21, R16, RZ ;  /* 0x0000001015137210 */ /* 0x000fe20007ffe0ff */
[----:B------:R-:W-:Y:S01]  /*1250*/  IMAD.IADD R21, R22, 0x1, R21 ;  /* 0x0000000116157824 */ /* 0x000fe200078e0215 */
[----:B------:R-:W-:-:S02]  /*1260*/  LEA R10, R10, UR6, 0x2 ;  /* 0x000000060a0a7c11 */ /* 0x000fc4000f8e10ff */
[----:B------:R-:W-:Y:S02]  /*1270*/  MOV R75, 0x3f800000 ;  /* 0x3f800000004b7802 */ /* 0x000fe40000000f00 */
[C---:B------:R-:W-:Y:S02]  /*1280*/  LOP3.LUT R69, R70.reuse, 0x20, RZ, 0x3c, !PT ;  /* 0x0000002046457812 */ /* 0x040fe400078e3cff */
[C---:B------:R-:W-:Y:S02]  /*1290*/  LOP3.LUT R68, R70.reuse, 0x40, RZ, 0x3c, !PT ;  /* 0x0000004046447812 */ /* 0x040fe400078e3cff */
[----:B------:R-:W-:Y:S02]  /*12a0*/  LOP3.LUT R67, R70, 0x60, RZ, 0x3c, !PT ;  /* 0x0000006046437812 */ /* 0x000fe400078e3cff */
[----:B------:R-:W-:Y:S02]  /*12b0*/  LOP3.LUT R11, R13, 0x10, R0, 0x78, !PT ;  /* 0x000000100d0b7812 */ /* 0x000fe400078e7800 */
[----:B------:R-:W-:-:S02]  /*12c0*/  LOP3.LUT R23, R64, 0x40, RZ, 0x3c, !PT ;  /* 0x0000004040177812 */ /* 0x000fc400078e3cff */
[----:B------:R-:W-:-:S07]  /*12d0*/  LOP3.LUT R65, R66, 0x20, RZ, 0x3c, !PT ;  /* 0x0000002042417812 */ /* 0x000fce00078e3cff */
.L_x_1:
[----:B------:R-:W-:-:S04]  /*12e0*/  IMAD.WIDE R54, R12, 0x2, R118 ;  /* 0x000000020c367825 */ /* 0x000fc800078e0276 */
[C---:B------:R-:W-:Y:S01]  /*12f0*/  IMAD.WIDE R34, R12.reuse, 0x2, R110 ;  /* 0x000000020c227825 */ /* 0x040fe200078e026e */
[----:B------:R-:W2:Y:S03]  /*1300*/  LDG.E.U16 R61, desc[UR10][R54.64] ;  /* 0x0000000a363d7981 */ /* 0x000ea6000c1e1500 */
[C---:B------:R-:W-:Y:S01]  /*1310*/  IMAD.WIDE R52, R12.reuse, 0x2, R116 ;  /* 0x000000020c347825 */ /* 0x040fe200078e0274 */
[----:B------:R-:W3:Y:S03]  /*1320*/  LDG.E.U16 R87, desc[UR10][R34.64] ;  /* 0x0000000a22577981 */ /* 0x000ee6000c1e1500 */
[C---:B------:R-:W-:Y:S01]  /*1330*/  IMAD.WIDE R28, R12.reuse, 0x2, R108 ;  /* 0x000000020c1c7825 */ /* 0x040fe200078e026c */
[----:B------:R-:W4:Y:S03]  /*1340*/  LDG.E.U16 R60, desc[UR10][R52.64] ;  /* 0x0000000a343c7981 */ /* 0x000f26000c1e1500 */
[C---:B------:R-:W-:Y:S01]  /*1350*/  IMAD.WIDE R32, R12.reuse, 0x2, R114 ;  /* 0x000000020c207825 */ /* 0x040fe200078e0272 */
[----:B------:R-:W5:Y:S03]  /*1360*/  LDG.E.U16 R120, desc[UR10][R28.64] ;  /* 0x0000000a1c787981 */ /* 0x000f66000c1e1500 */
[C---:B------:R-:W-:Y:S01]  /*1370*/  IMAD.WIDE R26, R12.reuse, 0x2, R106 ;  /* 0x000000020c1a7825 */ /* 0x040fe200078e026a */
[----:B------:R-:W5:Y:S03]  /*1380*/  LDG.E.U16 R63, desc[UR10][R32.64] ;  /* 0x0000000a203f7981 */ /* 0x000f66000c1e1500 */
[C---:B------:R-:W-:Y:S01]  /*1390*/  IMAD.WIDE R30, R12.reuse, 0x2, R112 ;  /* 0x000000020c1e7825 */ /* 0x040fe200078e0270 */
[----:B------:R-:W5:Y:S03]  /*13a0*/  LDG.E.U16 R121, desc[UR10][R26.64] ;  /* 0x0000000a1a797981 */ /* 0x000f66000c1e1500 */
[----:B------:R-:W-:Y:S01]  /*13b0*/  IMAD.WIDE R24, R12, 0x2, R104 ;  /* 0x000000020c187825 */ /* 0x000fe200078e0268 */
[----:B------:R-:W5:Y:S04]  /*13c0*/  LDG.E.U16 R62, desc[UR10][R30.64] ;  /* 0x0000000a1e3e7981 */ /* 0x000f68000c1e1500 */
[----:B------:R-:W5:Y:S01]  /*13d0*/  LDG.E.U16 R122, desc[UR10][R24.64] ;  /* 0x0000000a187a7981 */ /* 0x000f62000c1e1500 */
[----:B------:R-:W-:Y:S06]  /*13e0*/  BAR.SYNC.DEFER_BLOCKING 0x0 ;  /* 0x0000000000007b1d */ /* 0x000fec0000010000 */
[----:B--2---:R-:W-:Y:S04]  /*13f0*/  STS.U16 [R70+UR6+0x2000], R61 ;  /* 0x0020003d46007988 */ /* 0x004fe80008000406 */
[----:B---3--:R-:W-:Y:S04]  /*1400*/  STS.U16 [R70+UR6+0x2800], R87 ;  /* 0x0028005746007988 */ /* 0x008fe80008000406 */
[----:B----4-:R-:W-:Y:S04]  /*1410*/  STS.U16 [R69+UR6+0x2200], R60 ;  /* 0x0022003c45007988 */ /* 0x010fe80008000406 */
[----:B-----5:R-:W-:Y:S04]  /*1420*/  STS.U16 [R69+UR6+0x2a00], R120 ;  /* 0x002a007845007988 */ /* 0x020fe80008000406 */
[----:B------:R-:W-:Y:S04]  /*1430*/  STS.U16 [R68+UR6+0x2400], R63 ;  /* 0x0024003f44007988 */ /* 0x000fe80008000406 */
[----:B------:R-:W-:Y:S04]  /*1440*/  STS.U16 [R68+UR6+0x2c00], R121 ;  /* 0x002c007944007988 */ /* 0x000fe80008000406 */
[----:B------:R-:W-:Y:S04]  /*1450*/  STS.U16 [R67+UR6+0x2600], R62 ;  /* 0x0026003e43007988 */ /* 0x000fe80008000406 */
[----:B------:R-:W-:Y:S01]  /*1460*/  STS.U16 [R67+UR6+0x2e00], R122 ;  /* 0x002e007a43007988 */ /* 0x000fe20008000406 */
[----:B------:R-:W-:Y:S06]  /*1470*/  BAR.SYNC.DEFER_BLOCKING 0x0 ;  /* 0x0000000000007b1d */ /* 0x000fec0000010000 */
[----:B------:R-:W-:Y:S04]  /*1480*/  LDSM.16.MT88.4 R52, [R66+UR6] ;  /* 0x000000064234783b */ /* 0x000fe80008004200 */
[----:B------:R-:W0:Y:S04]  /*1490*/  LDSM.16.M88.4 R56, [R64+UR6+0x2000] ;  /* 0x002000064038783b */ /* 0x000e280008000200 */
[----:B------:R-:W1:Y:S04]  /*14a0*/  LDSM.16.MT88.4 R32, [R65+UR6] ;  /* 0x000000064120783b */ /* 0x000e680008004200 */
[----:B------:R-:W2:Y:S04]  /*14b0*/  LDSM.16.MT88.4 R28, [R66+UR6+0x400] ;  /* 0x00040006421c783b */ /* 0x000ea80008004200 */
[----:B------:R-:W3:Y:S04]  /*14c0*/  LDSM.16.MT88.4 R24, [R65+UR6+0x400] ;  /* 0x000400064118783b */ /* 0x000ee80008004200 */
[----:B------:R-:W-:Y:S01]  /*14d0*/  LDSM.16.M88.4 R60, [R23+UR6+0x2000] ;  /* 0x00200006173c783b */ /* 0x000fe20008000200 */
[-C--:B0-----:R-:W-:Y:S06]  /*14e0*/  HMMA.16816.F32 R52, R52, R56.reuse, RZ ;  /* 0x000000383434723c */ /* 0x081fec00000018ff */
[----:B-1----:R-:W-:-:S15]  /*14f0*/  HMMA.16816.F32 R32, R32, R56, RZ ;  /* 0x000000382020723c */ /* 0x002fde00000018ff */
[----:B------:R-:W-:-:S03]  /*1500*/  NOP ;  /* 0x0000000000007918 */ /* 0x000fc60000000000 */
[-C--:B--2---:R-:W-:Y:S01]  /*1510*/  HMMA.16816.F32 R28, R28, R58.reuse, R52 ;  /* 0x0000003a1c1c723c */ /* 0x084fe20000001834 */
[----:B------:R-:W0:Y:S05]  /*1520*/  LDSM.16.MT88.4 R52, [R66+UR6+0x800] ;  /* 0x000800064234783b */ /* 0x000e2a0008004200 */
[----:B---3--:R-:W-:Y:S01]  /*1530*/  HMMA.16816.F32 R56, R24, R58, R32 ;  /* 0x0000003a1838723c */ /* 0x008fe20000001820 */
[----:B------:R-:W1:Y:S04]  /*1540*/  LDSM.16.MT88.4 R32, [R65+UR6+0x800] ;  /* 0x000800064120783b */ /* 0x000e680008004200 */
[----:B------:R-:W2:-:S13]  /*1550*/  LDSM.16.MT88.4 R24, [R66+UR6+0xc00] ;  /* 0x000c00064218783b */ /* 0x000e9a0008004200 */
[-C--:B0-----:R-:W-:Y:S01]  /*1560*/  HMMA.16816.F32 R28, R52, R60.reuse, R28 ;  /* 0x0000003c341c723c */ /* 0x081fe2000000181c */
[----:B------:R-:W0:Y:S05]  /*1570*/  LDSM.16.MT88.4 R52, [R65+UR6+0xc00] ;  /* 0x000c00064134783b */ /* 0x000e2a0008004200 */
[----:B-1----:R-:W-:Y:S01]  /*1580*/  HMMA.16816.F32 R56, R32, R60, R56 ;  /* 0x0000003c2038723c */ /* 0x002fe20000001838 */
[----:B------:R-:W-:-:S15]  /*1590*/  LDSM.16.M88.4 R32, [R64+UR6+0x2080] ;  /* 0x002080064020783b */ /* 0x000fde0008000200 */
[----:B------:R-:W-:-:S02]  /*15a0*/  NOP ;  /* 0x0000000000007918 */ /* 0x000fc40000000000 */
[-C--:B--2---:R-:W-:Y:S01]  /*15b0*/  HMMA.16816.F32 R24, R24, R62.reuse, R28 ;  /* 0x0000003e1818723c */ /* 0x084fe2000000181c */
[----:B------:R-:W1:Y:S05]  /*15c0*/  LDSM.16.MT88.4 R28, [R66+UR6+0x1000] ;  /* 0x00100006421c783b */ /* 0x000e6a0008004200 */
[----:B0-----:R-:W-:Y:S01]  /*15d0*/  HMMA.16816.F32 R60, R52, R62, R56 ;  /* 0x0000003e343c723c */ /* 0x001fe20000001838 */
[----:B------:R-:W0:Y:S04]  /*15e0*/  LDSM.16.MT88.4 R56, [R65+UR6+0x1000] ;  /* 0x001000064138783b */ /* 0x000e280008004200 */
[----:B------:R-:W2:-:S13]  /*15f0*/  LDSM.16.MT88.4 R52, [R66+UR6+0x1400] ;  /* 0x001400064234783b */ /* 0x000e9a0008004200 */
[-C--:B-1----:R-:W-:Y:S01]  /*1600*/  HMMA.16816.F32 R28, R28, R32.reuse, R24 ;  /* 0x000000201c1c723c */ /* 0x082fe20000001818 */
[----:B------:R-:W1:Y:S05]  /*1610*/  LDSM.16.MT88.4 R24, [R65+UR6+0x1400] ;  /* 0x001400064118783b */ /* 0x000e6a0008004200 */
[----:B0-----:R-:W-:-:S15]  /*1620*/  HMMA.16816.F32 R56, R56, R32, R60 ;  /* 0x000000203838723c */ /* 0x001fde000000183c */
[----:B------:R-:W-:-:S03]  /*1630*/  NOP ;  /* 0x0000000000007918 */ /* 0x000fc60000000000 */
[-C--:B--2---:R-:W-:Y:S01]  /*1640*/  HMMA.16816.F32 R60, R52, R34.reuse, R28 ;  /* 0x00000022343c723c */ /* 0x084fe2000000181c */
[----:B------:R-:W-:Y:S04]  /*1650*/  LDSM.16.MT88.4 R52, [R66+UR6+0x1800] ;  /* 0x001800064234783b */ /* 0x000fe80008004200 */
[----:B------:R-:W0:Y:S01]  /*1660*/  LDSM.16.M88.4 R28, [R23+UR6+0x2080] ;  /* 0x00208006171c783b */ /* 0x000e220008000200 */
[----:B-1----:R-:W-:Y:S03]  /*1670*/  HMMA.16816.F32 R24, R24, R34, R56 ;  /* 0x000000221818723c */ /* 0x002fe60000001838 */
[----:B------:R-:W1:Y:S04]  /*1680*/  LDSM.16.MT88.4 R56, [R65+UR6+0x1800] ;  /* 0x001800064138783b */ /* 0x000e680008004200 */
[----:B------:R-:W2:Y:S11]  /*1690*/  LDSM.16.MT88.4 R32, [R66+UR6+0x1c00] ;  /* 0x001c00064220783b */ /* 0x000eb60008004200 */
[-C--:B0-----:R-:W-:Y:S01]  /*16a0*/  HMMA.16816.F32 R52, R52, R28.reuse, R60 ;  /* 0x0000001c3434723c */ /* 0x081fe2000000183c */
[----:B------:R-:W0:Y:S05]  /*16b0*/  LDSM.16.MT88.4 R60, [R65+UR6+0x1c00] ;  /* 0x001c0006413c783b */ /* 0x000e2a0008004200 */
[----:B-1----:R-:W-:-:S15]  /*16c0*/  HMMA.16816.F32 R24, R56, R28, R24 ;  /* 0x0000001c3818723c */ /* 0x002fde0000001818 */
[----:B------:R-:W-:-:S03]  /*16d0*/  NOP ;  /* 0x0000000000007918 */ /* 0x000fc60000000000 */
[-C--:B--2---:R-:W-:Y:S01]  /*16e0*/  HMMA.16816.F32 R32, R32, R30.reuse, R52 ;  /* 0x0000001e2020723c */ /* 0x084fe20000001834 */
[----:B------:R-:W-:Y:S06]  /*16f0*/  BAR.SYNC.DEFER_BLOCKING 0x0 ;  /* 0x0000000000007b1d */ /* 0x000fec0000010000 */
[----:B------:R-:W-:Y:S01]  /*1700*/  IADD3 R52, P1, R6, UR4, RZ ;  /* 0x0000000406347c10 */ /* 0x000fe2000ff3e0ff */
[----:B0-----:R-:W-:Y:S04]  /*1710*/  HMMA.16816.F32 R24, R60, R30, R24 ;  /* 0x0000001e3c18723c */ /* 0x001fe80000001818 */
[----:B------:R-:W-:Y:S01]  /*1720*/  IMAD.X R53, RZ, RZ, UR5, P1 ;  /* 0x00000005ff357e24 */ /* 0x000fe200088e06ff */
[----:B------:R-:W-:-:S02]  /*1730*/  ISETP.GT.U32.AND P2, PT, R52, R71, PT ;  /* 0x000000473400720c */ /* 0x000fc40003f44070 */
[----:B------:R-:W-:Y:S02]  /*1740*/  ISETP.GE.U32.AND P1, PT, R52, R71, PT ;  /* 0x000000473400720c */ /* 0x000fe40003f26070 */
[----:B------:R-:W-:-:S07]  /*1750*/  ISETP.GT.U32.AND.EX P2, PT, R53, RZ, PT, P2 ;  /* 0x000000ff3500720c */ /* 0x000fce0003f44120 */
[----:B------:R-:W-:Y:S01]  /*1760*/  FMUL R28, R32, UR9 ;  /* 0x00000009201c7c20 */ /* 0x000fe20008400000 */
[----:B------:R-:W-:Y:S01]  /*1770*/  FMUL R29, R33, UR9 ;  /* 0x00000009211d7c20 */ /* 0x000fe20008400000 */
[----:B------:R-:W-:Y:S02]  /*1780*/  ISETP.GE.U32.AND.EX P1, PT, R53, RZ, PT, P1 ;  /* 0x000000ff3500720c */ /* 0x000fe40003f26110 */
[-C--:B------:R-:W-:Y:S02]  /*1790*/  ISETP.GT.U32.AND P3, PT, R52, R72.reuse, PT ;  /* 0x000000483400720c */ /* 0x080fe40003f64070 */
[----:B------:R-:W-:Y:S02]  /*17a0*/  FSEL R28, R28, -INF , !P2 ;  /* 0xff8000001c1c7808 */ /* 0x000fe40005000000 */
[----:B------:R-:W-:Y:S02]  /*17b0*/  FSEL R29, R29, -INF , !P1 ;  /* 0xff8000001d1d7808 */ /* 0x000fe40004800000 */
[----:B------:R-:W-:-:S02]  /*17c0*/  ISETP.GE.U32.AND P2, PT, R52, R72, PT ;  /* 0x000000483400720c */ /* 0x000fc40003f46070 */
[-C--:B------:R-:W-:Y:S01]  /*17d0*/  ISETP.GT.U32.AND P1, PT, R52, R73.reuse, PT ;  /* 0x000000493400720c */ /* 0x080fe20003f24070 */
[----:B------:R-:W-:Y:S01]  /*17e0*/  FMUL R30, R34, UR9 ;  /* 0x00000009221e7c20 */ /* 0x000fe20008400000 */
[----:B------:R-:W-:Y:S01]  /*17f0*/  FMUL R31, R35, UR9 ;  /* 0x00000009231f7c20 */ /* 0x000fe20008400000 */
[C---:B------:R-:W-:Y:S01]  /*1800*/  ISETP.GT.U32.AND.EX P3, PT, R53.reuse, RZ, PT, P3 ;  /* 0x000000ff3500720c */ /* 0x040fe20003f64130 */
[----:B------:R-:W-:Y:S01]  /*1810*/  FMUL R24, R24, UR9 ;  /* 0x0000000918187c20 */ /* 0x000fe20008400000 */
[C---:B------:R-:W-:Y:S02]  /*1820*/  ISETP.GE.U32.AND.EX P2, PT, R53.reuse, RZ, PT, P2 ;  /* 0x000000ff3500720c */ /* 0x040fe40003f46120 */
[----:B------:R-:W-:Y:S02]  /*1830*/  ISETP.GT.U32.AND.EX P1, PT, R53, RZ, PT, P1 ;  /* 0x000000ff3500720c */ /* 0x000fe40003f24110 */
[----:B------:R-:W-:Y:S02]  /*1840*/  FSEL R30, R30, -INF , !P3 ;  /* 0xff8000001e1e7808 */ /* 0x000fe40005800000 */
[----:B------:R-:W-:-:S02]  /*1850*/  ISETP.GE.U32.AND P3, PT, R52, R73, PT ;  /* 0x000000493400720c */ /* 0x000fc40003f66070 */
[----:B------:R-:W-:Y:S02]  /*1860*/  FSEL R31, R31, -INF , !P2 ;  /* 0xff8000001f1f7808 */ /* 0x000fe40005000000 */
[----:B------:R-:W-:Y:S02]  /*1870*/  FSEL R24, R24, -INF , !P1 ;  /* 0xff80000018187808 */ /* 0x000fe40004800000 */
[CC--:B------:R-:W-:Y:S02]  /*1880*/  ISETP.GT.U32.AND P2, PT, R52.reuse, R74.reuse, PT ;  /* 0x0000004a3400720c */ /* 0x0c0fe40003f44070 */
[----:B------:R-:W-:Y:S01]  /*1890*/  ISETP.GE.U32.AND P1, PT, R52, R74, PT ;  /* 0x0000004a3400720c */ /* 0x000fe20003f26070 */
[----:B------:R-:W-:Y:S01]  /*18a0*/  FMUL R25, R25, UR9 ;  /* 0x0000000919197c20 */ /* 0x000fe20008400000 */
[----:B------:R-:W-:Y:S01]  /*18b0*/  FMUL R26, R26, UR9 ;  /* 0x000000091a1a7c20 */ /* 0x000fe20008400000 */
[----:B------:R-:W-:Y:S01]  /*18c0*/  FMUL R32, R27, UR9 ;  /* 0x000000091b207c20 */ /* 0x000fe20008400000 */
[----:B------:R-:W-:-:S02]  /*18d0*/  ISETP.GE.U32.AND.EX P3, PT, R53, RZ, PT, P3 ;  /* 0x000000ff3500720c */ /* 0x000fc40003f66130 */
[C---:B------:R-:W-:Y:S02]  /*18e0*/  ISETP.GT.U32.AND.EX P2, PT, R53.reuse, RZ, PT, P2 ;  /* 0x000000ff3500720c */ /* 0x040fe40003f44120 */
[----:B------:R-:W-:Y:S02]  /*18f0*/  ISETP.GE.U32.AND.EX P1, PT, R53, RZ, PT, P1 ;  /* 0x000000ff3500720c */ /* 0x000fe40003f26110 */
[----:B------:R-:W-:Y:S02]  /*1900*/  FSEL R27, R25, -INF , !P3 ;  /* 0xff800000191b7808 */ /* 0x000fe40005800000 */
[----:B------:R-:W-:Y:S02]  /*1910*/  FSEL R26, R26, -INF , !P2 ;  /* 0xff8000001a1a7808 */ /* 0x000fe40005000000 */
[----:B------:R-:W-:Y:S02]  /*1920*/  FSEL R25, R32, -INF , !P1 ;  /* 0xff80000020197808 */ /* 0x000fe40004800000 */
[----:B------:R-:W-:-:S02]  /*1930*/  FMNMX R32, R28, R29, !PT ;  /* 0x0000001d1c207209 */ /* 0x000fc40007800000 */
[----:B------:R-:W-:Y:S02]  /*1940*/  FMNMX R33, R30, R31, !PT ;  /* 0x0000001f1e217209 */ /* 0x000fe40007800000 */
[----:B------:R-:W-:Y:S02]  /*1950*/  FMNMX R34, R24, R27, !PT ;  /* 0x0000001b18227209 */ /* 0x000fe40007800000 */
[----:B------:R-:W-:Y:S01]  /*1960*/  FMNMX R35, R26, R25, !PT ;  /* 0x000000191a237209 */ /* 0x000fe20007800000 */
[----:B------:R-:W0:Y:S04]  /*1970*/  SHFL.BFLY PT, R53, R32, 0x2, 0x1f ;  /* 0x0c401f0020357f89 */ /* 0x000e2800000e0000 */
[----:B------:R-:W1:Y:S04]  /*1980*/  SHFL.BFLY PT, R52, R33, 0x2, 0x1f ;  /* 0x0c401f0021347f89 */ /* 0x000e6800000e0000 */
[----:B------:R-:W2:Y:S04]  /*1990*/  SHFL.BFLY PT, R55, R34, 0x2, 0x1f ;  /* 0x0c401f0022377f89 */ /* 0x000ea800000e0000 */
[----:B------:R-:W3:Y:S01]  /*19a0*/  SHFL.BFLY PT, R58, R35, 0x2, 0x1f ;  /* 0x0c401f00233a7f89 */ /* 0x000ee200000e0000 */
[----:B0-----:R-:W-:-:S02]  /*19b0*/  FMNMX R53, R32, R53, !PT ;  /* 0x0000003520357209 */ /* 0x001fc40007800000 */
[----:B-1----:R-:W-:Y:S02]  /*19c0*/  FMNMX R54, R33, R52, !PT ;  /* 0x0000003421367209 */ /* 0x002fe40007800000 */
[----:B--2---:R-:W-:Y:S01]  /*19d0*/  FMNMX R56, R34, R55, !PT ;  /* 0x0000003722387209 */ /* 0x004fe20007800000 */
[----:B------:R-:W0:Y:S01]  /*19e0*/  SHFL.BFLY PT, R52, R53, 0x1, 0x1f ;  /* 0x0c201f0035347f89 */ /* 0x000e2200000e0000 */
[----:B---3--:R-:W-:-:S03]  /*19f0*/  FMNMX R58, R35, R58, !PT ;  /* 0x0000003a233a7209 */ /* 0x008fc60007800000 */
[----:B------:R-:W1:Y:S04]  /*1a00*/  SHFL.BFLY PT, R55, R54, 0x1, 0x1f ;  /* 0x0c201f0036377f89 */ /* 0x000e6800000e0000 */
[----:B------:R-:W2:Y:S04]  /*1a10*/  SHFL.BFLY PT, R57, R56, 0x1, 0x1f ;  /* 0x0c201f0038397f89 */ /* 0x000ea800000e0000 */
[----:B------:R-:W3:Y:S01]  /*1a20*/  SHFL.BFLY PT, R59, R58, 0x1, 0x1f ;  /* 0x0c201f003a3b7f89 */ /* 0x000ee200000e0000 */
[----:B0-----:R-:W-:Y:S02]  /*1a30*/  FMNMX R52, R53, R52, !PT ;  /* 0x0000003435347209 */ /* 0x001fe40007800000 */
[----:B-1----:R-:W-:-:S03]  /*1a40*/  FMNMX R55, R54, R55, !PT ;  /* 0x0000003736377209 */ /* 0x002fc60007800000 */
[----:B------:R-:W-:Y:S01]  /*1a50*/  @P6 STS [R21+0x2000], R52 ;  /* 0x0020003415006388 */ /* 0x000fe20000000800 */
[----:B--2---:R-:W-:-:S03]  /*1a60*/  FMNMX R34, R56, R57, !PT ;  /* 0x0000003938227209 */ /* 0x004fc60007800000 */
[----:B------:R-:W-:Y:S01]  /*1a70*/  @P6 STS [R18+0x2000], R55 ;  /* 0x0020003712006388 */ /* 0x000fe20000000800 */
[----:B---3--:R-:W-:-:S03]  /*1a80*/  FMNMX R35, R58, R59, !PT ;  /* 0x0000003b3a237209 */ /* 0x008fc60007800000 */
[----:B------:R-:W-:Y:S04]  /*1a90*/  @P6 STS [R19+0x2000], R34 ;  /* 0x0020002213006388 */ /* 0x000fe80000000800 */
[----:B------:R-:W-:Y:S01]  /*1aa0*/  @P6 STS [R20+0x2000], R35 ;  /* 0x0020002314006388 */ /* 0x000fe20000000800 */
[----:B------:R-:W-:Y:S06]  /*1ab0*/  BAR.SYNC.DEFER_BLOCKING 0x0 ;  /* 0x0000000000007b1d */ /* 0x000fec0000010000 */
[----:B------:R-:W0:Y:S04]  /*1ac0*/  @!P5 LDS R13, [R10+0x2000] ;  /* 0x002000000a0dd984 */ /* 0x000e280000000800 */
[----:B0-----:R-:W0:Y:S02]  /*1ad0*/  SHFL.BFLY PT, R32, R13, 0x1, 0x1f ;  /* 0x0c201f000d207f89 */ /* 0x001e2400000e0000 */
[----:B0-----:R-:W-:-:S05]  /*1ae0*/  FMNMX R33, R13, R32, !PT ;  /* 0x000000200d217209 */ /* 0x001fca0007800000 */
[----:B------:R-:W-:Y:S01]  /*1af0*/  @P0 STS [R10+0x2000], R33 ;  /* 0x002000210a000388 */ /* 0x000fe20000000800 */
[----:B------:R-:W-:Y:S06]  /*1b00*/  BAR.SYNC.DEFER_BLOCKING 0x0 ;  /* 0x0000000000007b1d */ /* 0x000fec0000010000 */
[----:B------:R-:W0:Y:S04]  /*1b10*/  LDS R59, [R22+0x2000] ;  /* 0x00200000163b7984 */ /* 0x000e280000000800 */
[----:B------:R-:W1:Y:S04]  /*1b20*/  LDS R58, [R15+0x2000] ;  /* 0x002000000f3a7984 */ /* 0x000e680000000800 */
[----:B------:R-:W2:Y:S04]  /*1b30*/  LDS R57, [R16+0x2000] ;  /* 0x0020000010397984 */ /* 0x000ea80000000800 */
[----:B------:R-:W3:Y:S01]  /*1b40*/  LDS R56, [R17+0x2000] ;  /* 0x0020000011387984 */ /* 0x000ee20000000800 */
[----:B0-----:R-:W-:-:S02]  /*1b50*/  FMNMX R59, R59, R86, !PT ;  /* 0x000000563b3b7209 */ /* 0x001fc40007800000 */
[----:B-1----:R-:W-:-:S03]  /*1b60*/  FMNMX R58, R58, R85, !PT ;  /* 0x000000553a3a7209 */ /* 0x002fc60007800000 */
[--C-:B------:R-:W-:Y:S01]  /*1b70*/  FADD R28, R28, -R59.reuse ;  /* 0x8000003b1c1c7221 */ /* 0x100fe20000000000 */
[----:B--2---:R-:W-:Y:S01]  /*1b80*/  FMNMX R57, R57, R84, !PT ;  /* 0x0000005439397209 */ /* 0x004fe20007800000 */
[----:B------:R-:W-:Y:S01]  /*1b90*/  FADD R29, R29, -R59 ;  /* 0x8000003b1d1d7221 */ /* 0x000fe20000000000 */
[----:B---3--:R-:W-:Y:S01]  /*1ba0*/  FMNMX R56, R56, R83, !PT ;  /* 0x0000005338387209 */ /* 0x008fe20007800000 */
[--C-:B------:R-:W-:Y:S01]  /*1bb0*/  FADD R30, R30, -R58.reuse ;  /* 0x8000003a1e1e7221 */ /* 0x100fe20000000000 */
[----:B------:R-:W-:Y:S01]  /*1bc0*/  FADD R31, R31, -R58 ;  /* 0x8000003a1f1f7221 */ /* 0x000fe20000000000 */
[--C-:B------:R-:W-:Y:S01]  /*1bd0*/  FADD R24, R24, -R57.reuse ;  /* 0x8000003918187221 */ /* 0x100fe20000000000 */
[----:B------:R-:W-:Y:S01]  /*1be0*/  FADD R27, R27, -R57 ;  /* 0x800000391b1b7221 */ /* 0x000fe20000000000 */
[--C-:B------:R-:W-:Y:S01]  /*1bf0*/  FADD R26, R26, -R56.reuse ;  /* 0x800000381a1a7221 */ /* 0x100fe20000000000 */
[----:B------:R-:W-:Y:S01]  /*1c00*/  FADD R25, R25, -R56 ;  /* 0x8000003819197221 */ /* 0x000fe20000000000 */
[----:B------:R-:W-:Y:S01]  /*1c10*/  FMUL R28, R28, 1.4426950216293334961 ;  /* 0x3fb8aa3b1c1c7820 */ /* 0x000fe20000400000 */
[----:B------:R-:W-:Y:S01]  /*1c20*/  FMUL R29, R29, 1.4426950216293334961 ;  /* 0x3fb8aa3b1d1d7820 */ /* 0x000fe20000400000 */
[----:B------:R-:W-:Y:S01]  /*1c30*/  FMUL R30, R30, 1.4426950216293334961 ;  /* 0x3fb8aa3b1e1e7820 */ /* 0x000fe20000400000 */
[----:B------:R-:W-:Y:S01]  /*1c40*/  FMUL R31, R31, 1.4426950216293334961 ;  /* 0x3fb8aa3b1f1f7820 */ /* 0x000fe20000400000 */
[----:B------:R-:W-:Y:S01]  /*1c50*/  FMUL R24, R24, 1.4426950216293334961 ;  /* 0x3fb8aa3b18187820 */ /* 0x000fe20000400000 */
[----:B------:R-:W-:Y:S01]  /*1c60*/  FMUL R27, R27, 1.4426950216293334961 ;  /* 0x3fb8aa3b1b1b7820 */ /* 0x000fe20000400000 */
[----:B------:R-:W-:Y:S01]  /*1c70*/  FMUL R26, R26, 1.4426950216293334961 ;  /* 0x3fb8aa3b1a1a7820 */ /* 0x000fe20000400000 */
[----:B------:R-:W-:Y:S01]  /*1c80*/  FMUL R25, R25, 1.4426950216293334961 ;  /* 0x3fb8aa3b19197820 */ /* 0x000fe20000400000 */
[----:B------:R-:W-:Y:S08]  /*1c90*/  MUFU.EX2 R121, R28 ;  /* 0x0000001c00797308 */ /* 0x000ff00000000800 */
[----:B------:R-:W0:Y:S08]  /*1ca0*/  MUFU.EX2 R122, R29 ;  /* 0x0000001d007a7308 */ /* 0x000e300000000800 */
[----:B------:R-:W-:Y:S08]  /*1cb0*/  MUFU.EX2 R87, R30 ;  /* 0x0000001e00577308 */ /* 0x000ff00000000800 */
[----:B------:R-:W1:Y:S08]  /*1cc0*/  MUFU.EX2 R120, R31 ;  /* 0x0000001f00787308 */ /* 0x000e700000000800 */
[----:B------:R-:W-:Y:S08]  /*1cd0*/  MUFU.EX2 R62, R24 ;  /* 0x00000018003e7308 */ /* 0x000ff00000000800 */
[----:B------:R-:W2:Y:S08]  /*1ce0*/  MUFU.EX2 R63, R27 ;  /* 0x0000001b003f7308 */ /* 0x000eb00000000800 */
[----:B------:R-:W-:Y:S08]  /*1cf0*/  MUFU.EX2 R60, R26 ;  /* 0x0000001a003c7308 */ /* 0x000ff00000000800 */
[----:B------:R-:W3:Y:S01]  /*1d00*/  MUFU.EX2 R61, R25 ;  /* 0x00000019003d7308 */ /* 0x000ee20000000800 */
[----:B0-----:R-:W-:Y:S01]  /*1d10*/  FADD R28, R121, R122 ;  /* 0x0000007a791c7221 */ /* 0x001fe20000000000 */
[----:B-1----:R-:W-:Y:S01]  /*1d20*/  FADD R29, R87, R120 ;  /* 0x00000078571d7221 */ /* 0x002fe20000000000 */
[----:B--2---:R-:W-:-:S03]  /*1d30*/  FADD R24, R62, R63 ;  /* 0x0000003f3e187221 */ /* 0x004fc60000000000 */
[----:B------:R-:W0:Y:S04]  /*1d40*/  SHFL.BFLY PT, R31, R28, 0x2, 0x1f ;  /* 0x0c401f001c1f7f89 */ /* 0x000e2800000e0000 */
[----:B------:R-:W1:Y:S01]  /*1d50*/  SHFL.BFLY PT, R32, R29, 0x2, 0x1f ;  /* 0x0c401f001d207f89 */ /* 0x000e6200000e0000 */
[----:B---3--:R-:W-:-:S03]  /*1d60*/  FADD R30, R60, R61 ;  /* 0x0000003d3c1e7221 */ /* 0x008fc60000000000 */
[----:B------:R-:W2:Y:S04]  /*1d70*/  SHFL.BFLY PT, R27, R24, 0x2, 0x1f ;  /* 0x0c401f00181b7f89 */ /* 0x000ea800000e0000 */
[----:B------:R-:W3:Y:S01]  /*1d80*/  SHFL.BFLY PT, R33, R30, 0x2, 0x1f ;  /* 0x0c401f001e217f89 */ /* 0x000ee200000e0000 */
[----:B0-----:R-:W-:Y:S01]  /*1d90*/  FADD R31, R28, R31 ;  /* 0x0000001f1c1f7221 */ /* 0x001fe20000000000 */
[----:B-1----:R-:W-:-:S04]  /*1da0*/  FADD R32, R29, R32 ;  /* 0x000000201d207221 */ /* 0x002fc80000000000 */
[----:B------:R-:W0:Y:S01]  /*1db0*/  SHFL.BFLY PT, R26, R31, 0x1, 0x1f ;  /* 0x0c201f001f1a7f89 */ /* 0x000e2200000e0000 */
[----:B--2---:R-:W-:-:S03]  /*1dc0*/  FADD R27, R24, R27 ;  /* 0x0000001b181b7221 */ /* 0x004fc60000000000 */
[----:B------:R-:W1:Y:S01]  /*1dd0*/  SHFL.BFLY PT, R25, R32, 0x1, 0x1f ;  /* 0x0c201f0020197f89 */ /* 0x000e6200000e0000 */
[----:B---3--:R-:W-:-:S03]  /*1de0*/  FADD R33, R30, R33 ;  /* 0x000000211e217221 */ /* 0x008fc60000000000 */
[----:B------:R-:W2:Y:S04]  /*1df0*/  SHFL.BFLY PT, R34, R27, 0x1, 0x1f ;  /* 0x0c201f001b227f89 */ /* 0x000ea800000e0000 */
[----:B------:R-:W3:Y:S01]  /*1e00*/  SHFL.BFLY PT, R28, R33, 0x1, 0x1f ;  /* 0x0c201f00211c7f89 */ /* 0x000ee200000e0000 */
[----:B0-----:R-:W-:Y:S01]  /*1e10*/  FADD R26, R31, R26 ;  /* 0x0000001a1f1a7221 */ /* 0x001fe20000000000 */
[----:B------:R-:W-:Y:S01]  /*1e20*/  BAR.SYNC.DEFER_BLOCKING 0x0 ;  /* 0x0000000000007b1d */ /* 0x000fe20000010000 */
[----:B-1----:R-:W-:Y:S01]  /*1e30*/  FADD R29, R32, R25 ;  /* 0x00000019201d7221 */ /* 0x002fe20000000000 */
[----:B--2---:R-:W-:Y:S01]  /*1e40*/  FADD R34, R27, R34 ;  /* 0x000000221b227221 */ /* 0x004fe20000000000 */
[----:B---3--:R-:W-:-:S03]  /*1e50*/  FADD R35, R33, R28 ;  /* 0x0000001c21237221 */ /* 0x008fc60000000000 */
[----:B------:R-:W-:Y:S04]  /*1e60*/  @P6 STS [R21+0x2000], R26 ;  /* 0x0020001a15006388 */ /* 0x000fe80000000800 */
[----:B------:R-:W-:Y:S04]  /*1e70*/  @P6 STS [R18+0x2000], R29 ;  /* 0x0020001d12006388 */ /* 0x000fe80000000800 */
[----:B------:R-:W-:Y:S04]  /*1e80*/  @P6 STS [R19+0x2000], R34 ;  /* 0x0020002213006388 */ /* 0x000fe80000000800 */
[----:B------:R-:W-:Y:S01]  /*1e90*/  @P6 STS [R20+0x2000], R35 ;  /* 0x0020002314006388 */ /* 0x000fe20000000800 */
[----:B------:R-:W-:Y:S06]  /*1ea0*/  BAR.SYNC.DEFER_BLOCKING 0x0 ;  /* 0x0000000000007b1d */ /* 0x000fec0000010000 */
[----:B------:R-:W0:Y:S04]  /*1eb0*/  @!P5 LDS R14, [R10+0x2000] ;  /* 0x002000000a0ed984 */ /* 0x000e280000000800 */
[----:B0-----:R-:W0:Y:S02]  /*1ec0*/  SHFL.BFLY PT, R25, R14, 0x1, 0x1f ;  /* 0x0c201f000e197f89 */ /* 0x001e2400000e0000 */
[----:B0-----:R-:W-:-:S05]  /*1ed0*/  FADD R25, R14, R25 ;  /* 0x000000190e197221 */ /* 0x001fca0000000000 */
[----:B------:R0:W-:Y:S01]  /*1ee0*/  @P0 STS [R10+0x2000], R25 ;  /* 0x002000190a000388 */ /* 0x0001e20000000800 */
[C---:B------:R-:W-:Y:S01]  /*1ef0*/  IMAD.WIDE R32, R4.reuse, 0x2, R96 ;  /* 0x0000000204207825 */ /* 0x040fe200078e0260 */
[----:B------:R-:W-:Y:S03]  /*1f00*/  BAR.SYNC.DEFER_BLOCKING 0x0 ;  /* 0x0000000000007b1d */ /* 0x000fe60000010000 */
[----:B------:R-:W-:-:S04]  /*1f10*/  IMAD.WIDE R34, R4, 0x2, R98 ;  /* 0x0000000204227825 */ /* 0x000fc800078e0262 */
[----:B------:R-:W-:-:S04]  /*1f20*/  IMAD.WIDE R26, R4, 0x2, R90 ;  /* 0x00000002041a7825 */ /* 0x000fc800078e025a */
[----:B0-----:R-:W-:-:S04]  /*1f30*/  IMAD.WIDE R24, R4, 0x2, R88 ;  /* 0x0000000204187825 */ /* 0x001fc800078e0258 */
[----:B------:R-:W-:-:S04]  /*1f40*/  IMAD.WIDE R54, R4, 0x2, R102 ;  /* 0x0000000204367825 */ /* 0x000fc800078e0266 */
[----:B------:R-:W-:-:S04]  /*1f50*/  IMAD.WIDE R52, R4, 0x2, R100 ;  /* 0x0000000204347825 */ /* 0x000fc800078e0264 */
[C---:B------:R-:W-:Y:S01]  /*1f60*/  IMAD.WIDE R30, R4.reuse, 0x2, R94 ;  /* 0x00000002041e7825 */ /* 0x040fe200078e025e */
[----:B------:R-:W2:Y:S03]  /*1f70*/  LDG.E.U16 R33, desc[UR10][R32.64] ;  /* 0x0000000a20217981 */ /* 0x000ea6000c1e1500 */
[----:B------:R-:W-:Y:S01]  /*1f80*/  IMAD.WIDE R28, R4, 0x2, R92 ;  /* 0x00000002041c7825 */ /* 0x000fe200078e025c */
[----:B------:R0:W3:Y:S04]  /*1f90*/  LDG.E.U16 R123, desc[UR10][R54.64] ;  /* 0x0000000a367b7981 */ /* 0x0000e8000c1e1500 */
[----:B------:R1:W4:Y:S04]  /*1fa0*/  LDG.E.U16 R125, desc[UR10][R52.64] ;  /* 0x0000000a347d7981 */ /* 0x000328000c1e1500 */
[----:B------:R-:W5:Y:S04]  /*1fb0*/  LDG.E.U16 R35, desc[UR10][R34.64] ;  /* 0x0000000a22237981 */ /* 0x000f68000c1e1500 */
[----:B------:R-:W5:Y:S04]  /*1fc0*/  LDG.E.U16 R124, desc[UR10][R30.64] ;  /* 0x0000000a1e7c7981 */ /* 0x000f68000c1e1500 */
[----:B------:R1:W5:Y:S04]  /*1fd0*/  LDG.E.U16 R32, desc[UR10][R28.64] ;  /* 0x0000000a1c207981 */ /* 0x000368000c1e1500 */
[----:B------:R-:W5:Y:S04]  /*1fe0*/  LDG.E.U16 R27, desc[UR10][R26.64] ;  /* 0x0000000a1a1b7981 */ /* 0x000f68000c1e1500 */
[----:B------:R-:W5:Y:S04]  /*1ff0*/  LDG.E.U16 R25, desc[UR10][R24.64] ;  /* 0x0000000a18197981 */ /* 0x000f68000c1e1500 */
[----:B0-----:R-:W0:Y:S04]  /*2000*/  LDS R55, [R22+0x2000] ;  /* 0x0020000016377984 */ /* 0x001e280000000800 */
[----:B------:R-:W0:Y:S04]  /*2010*/  LDS R54, [R15+0x2000] ;  /* 0x002000000f367984 */ /* 0x000e280000000800 */
[----:B-1----:R-:W1:Y:S04]  /*2020*/  LDS R53, [R16+0x2000] ;  /* 0x0020000010357984 */ /* 0x002e680000000800 */
[----:B------:R-:W1:Y:S01]  /*2030*/  LDS R52, [R17+0x2000] ;  /* 0x0020000011347984 */ /* 0x000e620000000800 */
[----:B------:R-:W-:Y:S01]  /*2040*/  BAR.SYNC.DEFER_BLOCKING 0x0 ;  /* 0x0000000000007b1d */ /* 0x000fe20000010000 */
[----:B------:R-:W-:-:S02]  /*2050*/  F2FP.F16.F32.PACK_AB R28, R122, R121 ;  /* 0x000000797a1c723e */ /* 0x000fc400000000ff */
[----:B------:R-:W-:Y:S02]  /*2060*/  F2FP.F16.F32.PACK_AB R29, R120, R87 ;  /* 0x00000057781d723e */ /* 0x000fe400000000ff */
[----:B------:R-:W-:Y:S02]  /*2070*/  F2FP.F16.F32.PACK_AB R30, R63, R62 ;  /* 0x0000003e3f1e723e */ /* 0x000fe400000000ff */
[----:B------:R-:W-:Y:S01]  /*2080*/  F2FP.F16.F32.PACK_AB R31, R61, R60 ;  /* 0x0000003c3d1f723e */ /* 0x000fe200000000ff */
[----:B------:R-:W-:Y:S01]  /*2090*/  FADD R60, -R59, R86 ;  /* 0x000000563b3c7221 */ /* 0x000fe20000000100 */
[----:B------:R-:W-:Y:S01]  /*20a0*/  FADD R61, -R58, R85 ;  /* 0x000000553a3d7221 */ /* 0x000fe20000000100 */
[----:B------:R-:W-:Y:S01]  /*20b0*/  FADD R62, -R57, R84 ;  /* 0x00000054393e7221 */ /* 0x000fe20000000100 */
[----:B------:R-:W-:Y:S01]  /*20c0*/  FADD R63, -R56, R83 ;  /* 0x00000053383f7221 */ /* 0x000fe20000000100 */
[----:B------:R-:W-:Y:S01]  /*20d0*/  FMUL R60, R60, 1.4426950216293334961 ;  /* 0x3fb8aa3b3c3c7820 */ /* 0x000fe20000400000 */
[----:B------:R-:W-:Y:S01]  /*20e0*/  FMUL R61, R61, 1.4426950216293334961 ;  /* 0x3fb8aa3b3d3d7820 */ /* 0x000fe20000400000 */
[----:B------:R-:W-:Y:S01]  /*20f0*/  FMUL R62, R62, 1.4426950216293334961 ;  /* 0x3fb8aa3b3e3e7820 */ /* 0x000fe20000400000 */
[----:B------:R-:W-:-:S03]  /*2100*/  FMUL R63, R63, 1.4426950216293334961 ;  /* 0x3fb8aa3b3f3f7820 */ /* 0x000fc60000400000 */
[----:B------:R-:W0:Y:S08]  /*2110*/  MUFU.EX2 R60, R60 ;  /* 0x0000003c003c7308 */ /* 0x000e300000000800 */
[----:B------:R-:W1:Y:S08]  /*2120*/  MUFU.EX2 R61, R61 ;  /* 0x0000003d003d7308 */ /* 0x000e700000000800 */
[----:B------:R-:W1:Y:S08]  /*2130*/  MUFU.EX2 R62, R62 ;  /* 0x0000003e003e7308 */ /* 0x000e700000000800 */
[----:B------:R-:W1:Y:S01]  /*2140*/  MUFU.EX2 R63, R63 ;  /* 0x0000003f003f7308 */ /* 0x000e620000000800 */
[C---:B0-----:R-:W-:Y:S01]  /*2150*/  FMUL R48, R60.reuse, R48 ;  /* 0x000000303c307220 */ /* 0x041fe20000400000 */
[C---:B------:R-:W-:Y:S01]  /*2160*/  FMUL R49, R60.reuse, R49 ;  /* 0x000000313c317220 */ /* 0x040fe20000400000 */
[C---:B------:R-:W-:Y:S01]  /*2170*/  FMUL R36, R60.reuse, R36 ;  /* 0x000000243c247220 */ /* 0x040fe20000400000 */
[----:B------:R-:W-:Y:S01]  /*2180*/  FMUL R37, R60, R37 ;  /* 0x000000253c257220 */ /* 0x000fe20000400000 */
[C---:B-1----:R-:W-:Y:S01]  /*2190*/  FMUL R50, R61.reuse, R50 ;  /* 0x000000323d327220 */ /* 0x042fe20000400000 */
[C---:B------:R-:W-:Y:S01]  /*21a0*/  FMUL R51, R61.reuse, R51 ;  /* 0x000000333d337220 */ /* 0x040fe20000400000 */
[C---:B------:R-:W-:Y:S01]  /*21b0*/  FMUL R38, R61.reuse, R38 ;  /* 0x000000263d267220 */ /* 0x040fe20000400000 */
[----:B------:R-:W-:Y:S01]  /*21c0*/  FMUL R39, R61, R39 ;  /* 0x000000273d277220 */ /* 0x000fe20000400000 */
[----:B------:R-:W-:Y:S01]  /*21d0*/  UIADD3 UR4, UP0, UR4, 0x10, URZ ;  /* 0x0000001004047890 */ /* 0x000fe2000ff1e03f */
[C---:B------:R-:W-:Y:S01]  /*21e0*/  FMUL R44, R62.reuse, R44 ;  /* 0x0000002c3e2c7220 */ /* 0x040fe20000400000 */
[----:B------:R-:W-:-:S02]  /*21f0*/  FMUL R45, R62, R45 ;  /* 0x0000002d3e2d7220 */ /* 0x000fc40000400000 */
[----:B------:R-:W-:Y:S01]  /*2200*/  UIADD3.X UR5, URZ, UR5, URZ, UP0, !UPT ;  /* 0x000000053f057290 */ /* 0x000fe200087fe43f */
[C---:B------:R-:W-:Y:S01]  /*2210*/  FMUL R46, R63.reuse, R46 ;  /* 0x0000002e3f2e7220 */ /* 0x040fe20000400000 */
[----:B------:R-:W-:Y:S01]  /*2220*/  FMUL R47, R63, R47 ;  /* 0x0000002f3f2f7220 */ /* 0x000fe20000400000 */
[----:B------:R-:W-:Y:S01]  /*2230*/  ISETP.LE.U32.AND P1, PT, R79, UR4, PT ;  /* 0x000000044f007c0c */ /* 0x000fe2000bf23070 */
[C---:B------:R-:W-:Y:S01]  /*2240*/  FMUL R40, R62.reuse, R40 ;  /* 0x000000283e287220 */ /* 0x040fe20000400000 */
[----:B------:R-:W-:Y:S01]  /*2250*/  FMUL R41, R62, R41 ;  /* 0x000000293e297220 */ /* 0x000fe20000400000 */
[C---:B------:R-:W-:Y:S01]  /*2260*/  FMUL R42, R63.reuse, R42 ;  /* 0x0000002a3f2a7220 */ /* 0x040fe20000400000 */
[----:B------:R-:W-:Y:S01]  /*2270*/  FMUL R43, R63, R43 ;  /* 0x0000002b3f2b7220 */ /* 0x000fe20000400000 */
[----:B------:R-:W-:Y:S01]  /*2280*/  FFMA R78, R60, R78, R55 ;  /* 0x0000004e3c4e7223 */ /* 0x000fe20000000037 */
[----:B------:R-:W-:Y:S01]  /*2290*/  FFMA R77, R61, R77, R54 ;  /* 0x0000004d3d4d7223 */ /* 0x000fe20000000036 */
[----:B------:R-:W-:Y:S01]  /*22a0*/  FFMA R76, R62, R76, R53 ;  /* 0x0000004c3e4c7223 */ /* 0x000fe20000000035 */
[----:B------:R-:W-:Y:S01]  /*22b0*/  FFMA R75, R63, R75, R52 ;  /* 0x0000004b3f4b7223 */ /* 0x000fe20000000034 */
[----:B------:R-:W-:Y:S01]  /*22c0*/  IMAD.MOV.U32 R86, RZ, RZ, R59 ;  /* 0x000000ffff567224 */ /* 0x000fe200078e003b */
[----:B------:R-:W-:Y:S01]  /*22d0*/  MOV R83, R56 ;  /* 0x0000003800537202 */ /* 0x000fe20000000f00 */
[----:B------:R-:W-:-:S02]  /*22e0*/  IMAD.MOV.U32 R85, RZ, RZ, R58 ;  /* 0x000000ffff557224 */ /* 0x000fc400078e003a */
[----:B------:R-:W-:Y:S01]  /*22f0*/  IMAD.MOV.U32 R84, RZ, RZ, R57 ;  /* 0x000000ffff547224 */ /* 0x000fe200078e0039 */
[----:B--2---:R-:W-:Y:S04]  /*2300*/  STS.U16 [R8+UR6+0x2600], R33 ;  /* 0x0026002108007988 */ /* 0x004fe80008000406 */
[----:B---3--:R-:W-:Y:S04]  /*2310*/  STS.U16 [R8+UR6+0x2000], R123 ;  /* 0x0020007b08007988 */ /* 0x008fe80008000406 */
[----:B----4-:R-:W-:Y:S04]  /*2320*/  STS.U16 [R8+UR6+0x2200], R125 ;  /* 0x0022007d08007988 */ /* 0x010fe80008000406 */
[----:B-----5:R-:W-:Y:S04]  /*2330*/  STS.U16 [R8+UR6+0x2400], R35 ;  /* 0x0024002308007988 */ /* 0x020fe80008000406 */
[----:B------:R-:W-:Y:S04]  /*2340*/  STS.U16 [R8+UR6+0x2800], R124 ;  /* 0x0028007c08007988 */ /* 0x000fe80008000406 */
[----:B------:R-:W-:Y:S04]  /*2350*/  STS.U16 [R8+UR6+0x2a00], R32 ;  /* 0x002a002008007988 */ /* 0x000fe80008000406 */
[----:B------:R-:W-:Y:S04]  /*2360*/  STS.U16 [R8+UR6+0x2c00], R27 ;  /* 0x002c001b08007988 */ /* 0x000fe80008000406 */
[----:B------:R-:W-:Y:S04]  /*2370*/  STS.U16 [R8+UR6+0x2e00], R25 ;  /* 0x002e001908007988 */ /* 0x000fe80008000406 */
[----:B------:R-:W-:Y:S01]  /*2380*/  STSM.16.M88.4 [R7+0x3000], R28 ;  /* 0x0030001c07007844 */ /* 0x000fe20000000200 */
[----:B------:R-:W-:Y:S06]  /*2390*/  BAR.SYNC.DEFER_BLOCKING 0x0 ;  /* 0x0000000000007b1d */ /* 0x000fec0000010000 */
[----:B------:R-:W-:Y:S04]  /*23a0*/  LDSM.16.M88.4 R32, [R11+UR6+0x3000] ;  /* 0x003000060b20783b */ /* 0x000fe80008000200 */
[----:B------:R-:W0:Y:S04]  /*23b0*/  LDSM.16.M88.4 R24, [R9+0x2000] ;  /* 0x002000000918783b */ /* 0x000e280000000200 */
[----:B------:R-:W1:Y:S01]  /*23c0*/  LDSM.16.M88.4 R28, [R11+UR6+0x3200] ;  /* 0x003200060b1c783b */ /* 0x000e620008000200 */
[C---:B0-----:R-:W-:Y:S06]  /*23d0*/  HMMA.16816.F32 R48, R32.reuse, R24, R48 ;  /* 0x000000182030723c */ /* 0x041fec0000001830 */
[----:B------:R-:W-:Y:S01]  /*23e0*/  HMMA.16816.F32 R36, R32, R26, R36 ;  /* 0x0000001a2024723c */ /* 0x000fe20000001824 */
[----:B------:R-:W0:Y:S05]  /*23f0*/  LDC R33, c[0x0][0x264] ;  /* 0x00009900ff217b82 */ /* 0x000e2a0000000800 */
[----:B-1----:R-:W-:Y:S03]  /*2400*/  HMMA.16816.F32 R44, R28, R24, R44 ;  /* 0x000000181c2c723c */ /* 0x002fe6000000182c */
[----:B------:R-:W1:Y:S04]  /*2410*/  LDC R35, c[0x0][0x254] ;  /* 0x00009500ff237b82 */ /* 0x000e680000000800 */
[----:B------:R-:W-:-:S05]  /*2420*/  IMAD.U32 R24, RZ, RZ, UR5 ;  /* 0x00000005ff187e24 */ /* 0x000fca000f8e00ff */
[----:B------:R-:W-:Y:S01]  /*2430*/  ISETP.GE.U32.AND.EX P1, PT, R24, RZ, PT, P1 ;  /* 0x000000ff1800720c */ /* 0x000fe20003f26110 */
[----:B------:R-:W-:Y:S01]  /*2440*/  HMMA.16816.F32 R40, R28, R26, R40 ;  /* 0x0000001a1c28723c */ /* 0x000fe20000001828 */
[----:B0-----:R-:W-:Y:S01]  /*2450*/  LEA R4, R33, R4, 0x4 ;  /* 0x0000000421047211 */ /* 0x001fe200078e20ff */
[----:B-1----:R-:W-:-:S10]  /*2460*/  IMAD R12, R35, 0x10, R12 ;  /* 0x00000010230c7824 */ /* 0x002fd400078e020c */
[----:B------:R-:W-:-:S12]  /*2470*/  @!P1 BRA `(.L_x_1) ;  /* 0xffffffec00989947 */ /* 0x000fd8000383ffff */
.L_x_0:
[C---:B------:R-:W-:Y:S01]  /*2480*/  FMUL R4, R78.reuse, 8388608 ;  /* 0x4b0000004e047820 */ /* 0x040fe20000400000 */
[----:B------:R-:W-:Y:S01]  /*2490*/  FSETP.GEU.AND P0, PT, R78, 1.175494350822287508e-38, PT ;  /* 0x008000004e00780b */ /* 0x000fe20003f0e000 */
[----:B------:R-:W-:Y:S01]  /*24a0*/  IMAD.SHL.U32 R0, R0, 0x10, RZ ;  /* 0x0000001000007824 */ /* 0x000fe200078e00ff */
[----:B------:R-:W-:Y:S01]  /*24b0*/  FSETP.GEU.AND P1, PT, R77, 1.175494350822287508e-38, PT ;  /* 0x008000004d00780b */ /* 0x000fe20003f2e000 */
[----:B------:R-:W-:Y:S01]  /*24c0*/  BAR.SYNC.DEFER_BLOCKING 0x0 ;  /* 0x0000000000007b1d */ /* 0x000fe20000010000 */
[----:B------:R-:W-:Y:S01]  /*24d0*/  FSEL R4, R4, R78, !P0 ;  /* 0x0000004e04047208 */ /* 0x000fe20004000000 */
[----:B------:R-:W-:Y:S01]  /*24e0*/  IMAD.IADD R5, R82, 0x1, R5 ;  /* 0x0000000152057824 */ /* 0x000fe200078e0205 */
[----:B------:R-:W-:Y:S02]  /*24f0*/  LOP3.LUT R6, R0, 0x70, RZ, 0xc0, !PT ;  /* 0x0000007000067812 */ /* 0x000fe400078ec0ff */
[----:B------:R-:W-:Y:S01]  /*2500*/  FSEL R8, RZ, -23, P0 ;  /* 0xc1b80000ff087808 */ /* 0x000fe20000000000 */
[----:B------:R-:W-:Y:S01]  /*2510*/  VIADD R0, R4, 0xc0cafb0d ;  /* 0xc0cafb0d04007836 */ /* 0x000fe20000000000 */
[----:B------:R-:W-:Y:S01]  /*2520*/  FSETP.GEU.AND P2, PT, R76, 1.175494350822287508e-38, PT ;  /* 0x008000004c00780b */ /* 0x000fe20003f4e000 */
[----:B------:R-:W-:-:S02]  /*2530*/  VIADD R9, R6, UR6 ;  /* 0x0000000606097c36 */ /* 0x000fc40008000000 */
[----:B------:R-:W-:Y:S01]  /*2540*/  FMUL R6, R76, 8388608 ;  /* 0x4b0000004c067820 */ /* 0x000fe20000400000 */
[C---:B------:R-:W-:Y:S01]  /*2550*/  FSETP.GEU.AND P3, PT, R75.reuse, 1.175494350822287508e-38, PT ;  /* 0x008000004b00780b */ /* 0x040fe20003f6e000 */
[----:B------:R-:W0:Y:S01]  /*2560*/  LDC R32, c[0x0][0x278] ;  /* 0x00009e00ff207b82 */ /* 0x000e220000000800 */
[----:B------:R-:W-:Y:S01]  /*2570*/  LOP3.LUT R13, R0, 0xff800000, RZ, 0xc0, !PT ;  /* 0xff800000000d7812 */ /* 0x000fe200078ec0ff */
[C---:B------:R-:W-:Y:S01]  /*2580*/  FMUL R0, R75.reuse, 8388608 ;  /* 0x4b0000004b007820 */ /* 0x040fe20000400000 */
[C---:B------:R-:W-:Y:S01]  /*2590*/  FSETP.GT.AND P5, PT, |R75|.reuse, 8.50705917302346158658e+37, PT ;  /* 0x7e8000004b00780b */ /* 0x040fe20003fa4200 */
[----:B------:R-:W-:Y:S01]  /*25a0*/  ULDC.64 UR4, c[0x0][0x270] ;  /* 0x00009c0000047ab9 */ /* 0x000fe20000000a00 */
[----:B------:R-:W-:Y:S01]  /*25b0*/  I2FP.F32.S32 R7, R13 ;  /* 0x0000000d00077245 */ /* 0x000fe20000201400 */
[----:B------:R-:W-:Y:S01]  /*25c0*/  IMAD.IADD R13, R4, 0x1, -R13 ;  /* 0x00000001040d7824 */ /* 0x000fe200078e0a0d */
[----:B------:R-:W-:Y:S01]  /*25d0*/  FSETP.GT.AND P0, PT, |R76|, 8.50705917302346158658e+37, PT ;  /* 0x7e8000004c00780b */ /* 0x000fe20003f04200 */
[----:B------:R-:W-:Y:S01]  /*25e0*/  UIMAD UR4, UR7, UR4, URZ ;  /* 0x00000004070472a4 */ /* 0x000fe2000f8e023f */
[----:B------:R-:W-:Y:S01]  /*25f0*/  FSETP.GEU.AND P6, PT, |R75|, 1.175494350822287508e-38, PT ;  /* 0x008000004b00780b */ /* 0x000fe20003fce200 */
[----:B------:R-:W-:Y:S01]  /*2600*/  FFMA.FTZ R8, R7, 1.1920928955078125e-07, R8 ;  /* 0x3400000007087823 */ /* 0x000fe20000010008 */
[----:B------:R-:W-:Y:S01]  /*2610*/  FMUL R7, R77, 8388608 ;  /* 0x4b0000004d077820 */ /* 0x000fe20000400000 */
[----:B------:R-:W-:Y:S01]  /*2620*/  FSEL R6, R6, R76, !P2 ;  /* 0x0000004c06067208 */ /* 0x000fe20005000000 */
[----:B------:R-:W-:Y:S01]  /*2630*/  FADD R13, R13, -1 ;  /* 0xbf8000000d0d7421 */ /* 0x000fe20000000000 */
[----:B------:R-:W-:Y:S01]  /*2640*/  FSEL R0, R0, R75, !P3 ;  /* 0x0000004b00007208 */ /* 0x000fe20005800000 */
[----:B------:R-:W-:Y:S01]  /*2650*/  USHF.L.U32 UR8, UR4, 0x1, URZ ;  /* 0x0000000104087899 */ /* 0x000fe2000800063f */
[----:B------:R-:W-:Y:S01]  /*2660*/  FSEL R7, R7, R77, !P1 ;  /* 0x0000004d07077208 */ /* 0x000fe20004800000 */
[----:B------:R-:W-:Y:S01]  /*2670*/  @P5 FMUL R75, R75, 0.25 ;  /* 0x3e8000004b4b5820 */ /* 0x000fe20000400000 */
[----:B------:R-:W-:Y:S01]  /*2680*/  FSEL R16, RZ, -23, P3 ;  /* 0xc1b80000ff107808 */ /* 0x000fe20001800000 */
[----:B------:R-:W-:Y:S01]  /*2690*/  @P5 FMUL R43, R43, 0.25 ;  /* 0x3e8000002b2b5820 */ /* 0x000fe20000400000 */
[----:B------:R-:W-:Y:S01]  /*26a0*/  FSETP.GEU.AND P3, PT, |R76|, 1.175494350822287508e-38, PT ;  /* 0x008000004c00780b */ /* 0x000fe20003f6e200 */
[----:B------:R-:W-:Y:S01]  /*26b0*/  VIADD R10, R7, 0xc0cafb0d ;  /* 0xc0cafb0d070a7836 */ /* 0x000fe20000000000 */
[----:B------:R-:W-:Y:S01]  /*26c0*/  IADD3 R12, R6, -0x3f3504f3, RZ ;  /* 0xc0cafb0d060c7810 */ /* 0x000fe20007ffe0ff */
[----:B------:R-:W-:Y:S01]  /*26d0*/  @P0 FMUL R76, R76, 0.25 ;  /* 0x3e8000004c4c0820 */ /* 0x000fe20000400000 */
[----:B------:R-:W-:Y:S01]  /*26e0*/  FSEL R11, RZ, -23, P2 ;  /* 0xc1b80000ff0b7808 */ /* 0x000fe20001000000 */
[----:B------:R-:W-:Y:S01]  /*26f0*/  @!P6 FMUL R75, R75, 16777216 ;  /* 0x4b8000004b4be820 */ /* 0x000fe20000400000 */
[----:B------:R-:W-:Y:S01]  /*2700*/  FSETP.GT.AND P2, PT, |R78|, 8.50705917302346158658e+37, PT ;  /* 0x7e8000004e00780b */ /* 0x000fe20003f44200 */
[----:B------:R-:W-:Y:S01]  /*2710*/  @P5 FMUL R42, R42, 0.25 ;  /* 0x3e8000002a2a5820 */ /* 0x000fe20000400000 */
[----:B------:R-:W-:Y:S01]  /*2720*/  LOP3.LUT R14, R10, 0xff800000, RZ, 0xc0, !PT ;  /* 0xff8000000a0e7812 */ /* 0x000fe200078ec0ff */
[----:B------:R-:W-:Y:S01]  /*2730*/  @P5 FMUL R47, R47, 0.25 ;  /* 0x3e8000002f2f5820 */ /* 0x000fe20000400000 */
[----:B------:R-:W-:Y:S01]  /*2740*/  LEA.HI R2, R2, R9, RZ, 0x1f ;  /* 0x0000000902027211 */ /* 0x000fe200078ff8ff */
[----:B------:R-:W-:Y:S01]  /*2750*/  @P5 FMUL R46, R46, 0.25 ;  /* 0x3e8000002e2e5820 */ /* 0x000fe20000400000 */
[----:B------:R-:W-:Y:S01]  /*2760*/  LOP3.LUT R15, R12, 0xff800000, RZ, 0xc0, !PT ;  /* 0xff8000000c0f7812 */ /* 0x000fe200078ec0ff */
[----:B------:R-:W-:Y:S01]  /*2770*/  @!P3 FMUL R76, R76, 16777216 ;  /* 0x4b8000004c4cb820 */ /* 0x000fe20000400000 */
[----:B------:R-:W-:Y:S01]  /*2780*/  FSEL R9, RZ, -23, P1 ;  /* 0xc1b80000ff097808 */ /* 0x000fe20000800000 */
[----:B------:R-:W1:Y:S01]  /*2790*/  MUFU.RCP R18, R75 ;  /* 0x0000004b00127308 */ /* 0x000e620000001000 */
[----:B------:R-:W-:Y:S01]  /*27a0*/  FSETP.GEU.AND P1, PT, |R78|, 1.175494350822287508e-38, PT ;  /* 0x008000004e00780b */ /* 0x000fe20003f2e200 */
[----:B------:R-:W-:Y:S01]  /*27b0*/  @!P6 FMUL R43, R43, 16777216 ;  /* 0x4b8000002b2be820 */ /* 0x000fe20000400000 */
[----:B------:R-:W-:Y:S01]  /*27c0*/  I2FP.F32.S32 R10, R14 ;  /* 0x0000000e000a7245 */ /* 0x000fe20000201400 */
[----:B------:R-:W-:Y:S01]  /*27d0*/  @!P6 FMUL R42, R42, 16777216 ;  /* 0x4b8000002a2ae820 */ /* 0x000fe20000400000 */
[----:B------:R-:W-:Y:S01]  /*27e0*/  I2FP.F32.S32 R12, R15 ;  /* 0x0000000f000c7245 */ /* 0x000fe20000201400 */
[----:B------:R-:W-:Y:S01]  /*27f0*/  @!P6 FMUL R47, R47, 16777216 ;  /* 0x4b8000002f2fe820 */ /* 0x000fe20000400000 */
[C---:B------:R-:W-:Y:S01]  /*2800*/  FSETP.GT.AND P5, PT, |R77|.reuse, 8.50705917302346158658e+37, PT ;  /* 0x7e8000004d00780b */ /* 0x040fe20003fa4200 */
[----:B------:R-:W-:Y:S01]  /*2810*/  FFMA.FTZ R9, R10, 1.1920928955078125e-07, R9 ;  /* 0x340000000a097823 */ /* 0x000fe20000010009 */
[----:B------:R-:W-:Y:S01]  /*2820*/  @!P6 FMUL R46, R46, 16777216 ;  /* 0x4b8000002e2ee820 */ /* 0x000fe20000400000 */
[----:B------:R-:W-:Y:S01]  /*2830*/  FFMA.FTZ R10, R12, 1.1920928955078125e-07, R11 ;  /* 0x340000000c0a7823 */ /* 0x000fe2000001000b */
[----:B------:R-:W-:Y:S01]  /*2840*/  VIADD R17, R0, 0xc0cafb0d ;  /* 0xc0cafb0d00117836 */ /* 0x000fe20000000000 */
[----:B------:R-:W2:Y:S01]  /*2850*/  MUFU.RCP R12, R76 ;  /* 0x0000004c000c7308 */ /* 0x000ea20000001000 */
[----:B------:R-:W-:Y:S01]  /*2860*/  FSETP.GEU.AND P6, PT, |R77|, 1.175494350822287508e-38, PT ;  /* 0x008000004d00780b */ /* 0x000fe20003fce200 */
[----:B------:R-:W-:Y:S01]  /*2870*/  @P2 FMUL R78, R78, 0.25 ;  /* 0x3e8000004e4e2820 */ /* 0x000fe20000400000 */
[----:B------:R-:W-:Y:S01]  /*2880*/  @P0 FMUL R41, R41, 0.25 ;  /* 0x3e80000029290820 */ /* 0x000fe20000400000 */
[----:B------:R-:W-:Y:S01]  /*2890*/  LOP3.LUT R17, R17, 0xff800000, RZ, 0xc0, !PT ;  /* 0xff80000011117812 */ /* 0x000fe200078ec0ff */
[----:B------:R-:W-:Y:S01]  /*28a0*/  @P0 FMUL R40, R40, 0.25 ;  /* 0x3e80000028280820 */ /* 0x000fe20000400000 */
[----:B------:R-:W-:Y:S01]  /*28b0*/  @!P1 FMUL R78, R78, 16777216 ;  /* 0x4b8000004e4e9820 */ /* 0x000fe20000400000 */
[----:B------:R-:W-:Y:S01]  /*28c0*/  @P0 FMUL R45, R45, 0.25 ;  /* 0x3e8000002d2d0820 */ /* 0x000fe20000400000 */
[----:B------:R-:W-:Y:S01]  /*28d0*/  @P0 FMUL R44, R44, 0.25 ;  /* 0x3e8000002c2c0820 */ /* 0x000fe20000400000 */
[----:B------:R-:W-:Y:S01]  /*28e0*/  I2FP.F32.S32 R19, R17 ;  /* 0x0000001100137245 */ /* 0x000fe20000201400 */
[----:B------:R-:W3:Y:S01]  /*28f0*/  MUFU.RCP R24, R78 ;  /* 0x0000004e00187308 */ /* 0x000ee20000001000 */
[----:B------:R-:W-:Y:S01]  /*2900*/  @P5 FMUL R77, R77, 0.25 ;  /* 0x3e8000004d4d5820 */ /* 0x000fe20000400000 */
[----:B------:R-:W-:Y:S01]  /*2910*/  @!P3 FMUL R41, R41, 16777216 ;  /* 0x4b8000002929b820 */ /* 0x000fe20000400000 */
[----:B------:R-:W-:Y:S01]  /*2920*/  @!P3 FMUL R40, R40, 16777216 ;  /* 0x4b8000002828b820 */ /* 0x000fe20000400000 */
[----:B------:R-:W-:Y:S01]  /*2930*/  @!P3 FMUL R45, R45, 16777216 ;  /* 0x4b8000002d2db820 */ /* 0x000fe20000400000 */
[----:B------:R-:W-:Y:S01]  /*2940*/  @!P3 FMUL R44, R44, 16777216 ;  /* 0x4b8000002c2cb820 */ /* 0x000fe20000400000 */
[----:B------:R-:W-:Y:S01]  /*2950*/  @!P6 FMUL R77, R77, 16777216 ;  /* 0x4b8000004d4de820 */ /* 0x000fe20000400000 */
[----:B------:R-:W-:Y:S01]  /*2960*/  FFMA.FTZ R11, R19, 1.1920928955078125e-07, R16 ;  /* 0x34000000130b7823 */ /* 0x000fe20000010010 */
[C---:B-1----:R-:W-:Y:S01]  /*2970*/  FMUL R16, R18.reuse, R43 ;  /* 0x0000002b12107220 */ /* 0x042fe20000400000 */
[C---:B------:R-:W-:Y:S01]  /*2980*/  FMUL R19, R18.reuse, R42 ;  /* 0x0000002a12137220 */ /* 0x040fe20000400000 */
[C---:B------:R-:W-:Y:S01]  /*2990*/  FMUL R21, R18.reuse, R47 ;  /* 0x0000002f12157220 */ /* 0x040fe20000400000 */
[----:B------:R-:W-:Y:S01]  /*29a0*/  FMUL R22, R18, R46 ;  /* 0x0000002e12167220 */ /* 0x000fe20000400000 */
[C---:B--2---:R-:W-:Y:S01]  /*29b0*/  FMUL R18, R12.reuse, R41 ;  /* 0x000000290c127220 */ /* 0x044fe20000400000 */
[C---:B------:R-:W-:Y:S01]  /*29c0*/  FMUL R20, R12.reuse, R40 ;  /* 0x000000280c147220 */ /* 0x040fe20000400000 */
[C---:B------:R-:W-:Y:S01]  /*29d0*/  FMUL R23, R12.reuse, R45 ;  /* 0x0000002d0c177220 */ /* 0x040fe20000400000 */
[----:B------:R-:W-:Y:S01]  /*29e0*/  FMUL R25, R12, R44 ;  /* 0x0000002c0c197220 */ /* 0x000fe20000400000 */
[----:B------:R-:W-:Y:S01]  /*29f0*/  @P2 FMUL R37, R37, 0.25 ;  /* 0x3e80000025252820 */ /* 0x000fe20000400000 */
[----:B------:R-:W-:Y:S01]  /*2a00*/  @P2 FMUL R49, R49, 0.25 ;  /* 0x3e80000031312820 */ /* 0x000fe20000400000 */
[----:B------:R-:W1:Y:S01]  /*2a10*/  MUFU.RCP R12, R77 ;  /* 0x0000004d000c7308 */ /* 0x000e620000001000 */
[----:B------:R-:W-:Y:S01]  /*2a20*/  @P2 FMUL R36, R36, 0.25 ;  /* 0x3e80000024242820 */ /* 0x000fe20000400000 */
[----:B------:R-:W-:Y:S01]  /*2a30*/  @P2 FMUL R48, R48, 0.25 ;  /* 0x3e80000030302820 */ /* 0x000fe20000400000 */
[----:B------:R-:W-:Y:S01]  /*2a40*/  @!P1 FMUL R37, R37, 16777216 ;  /* 0x4b80000025259820 */ /* 0x000fe20000400000 */
[----:B------:R-:W-:Y:S01]  /*2a50*/  @!P1 FMUL R49, R49, 16777216 ;  /* 0x4b80000031319820 */ /* 0x000fe20000400000 */
[----:B------:R-:W-:Y:S01]  /*2a60*/  @!P1 FMUL R36, R36, 16777216 ;  /* 0x4b80000024249820 */ /* 0x000fe20000400000 */
[----:B------:R-:W-:Y:S01]  /*2a70*/  @!P1 FMUL R48, R48, 16777216 ;  /* 0x4b80000030309820 */ /* 0x000fe20000400000 */
[C---:B---3--:R-:W-:Y:S01]  /*2a80*/  FMUL R27, R24.reuse, R37 ;  /* 0x00000025181b7220 */ /* 0x048fe20000400000 */
[----:B------:R-:W-:Y:S01]  /*2a90*/  FMUL R30, R24, R49 ;  /* 0x00000031181e7220 */ /* 0x000fe20000400000 */
[----:B------:R-:W-:Y:S01]  /*2aa0*/  @P5 FMUL R39, R39, 0.25 ;  /* 0x3e80000027275820 */ /* 0x000fe20000400000 */
[----:B------:R-:W-:Y:S01]  /*2ab0*/  @P5 FMUL R38, R38, 0.25 ;  /* 0x3e80000026265820 */ /* 0x000fe20000400000 */
[----:B------:R-:W-:Y:S01]  /*2ac0*/  @P5 FMUL R50, R50, 0.25 ;  /* 0x3e80000032325820 */ /* 0x000fe20000400000 */
[----:B------:R-:W-:Y:S01]  /*2ad0*/  @P5 FMUL R51, R51, 0.25 ;  /* 0x3e80000033335820 */ /* 0x000fe20000400000 */
[C---:B------:R-:W-:Y:S01]  /*2ae0*/  FMUL R28, R24.reuse, R36 ;  /* 0x00000024181c7220 */ /* 0x040fe20000400000 */
[----:B------:R-:W-:Y:S01]  /*2af0*/  FMUL R33, R24, R48 ;  /* 0x0000003018217220 */ /* 0x000fe20000400000 */
[----:B------:R-:W-:Y:S01]  /*2b00*/  @!P6 FMUL R39, R39, 16777216 ;  /* 0x4b8000002727e820 */ /* 0x000fe20000400000 */
[----:B------:R-:W-:Y:S01]  /*2b10*/  @!P6 FMUL R38, R38, 16777216 ;  /* 0x4b8000002626e820 */ /* 0x000fe20000400000 */
[----:B------:R-:W-:Y:S01]  /*2b20*/  @!P6 FMUL R50, R50, 16777216 ;  /* 0x4b8000003232e820 */ /* 0x000fe20000400000 */
[----:B------:R-:W-:Y:S01]  /*2b30*/  @!P6 FMUL R51, R51, 16777216 ;  /* 0x4b8000003333e820 */ /* 0x000fe20000400000 */
[----:B------:R-:W-:Y:S01]  /*2b40*/  F2FP.F16.F32.PACK_AB R27, R27, R30 ;  /* 0x0000001e1b1b723e */ /* 0x000fe200000000ff */
[----:B------:R-:W-:Y:S01]  /*2b50*/  IMAD.MOV.U32 R30, RZ, RZ, 0x3dc6b27f ;  /* 0x3dc6b27fff1e7424 */ /* 0x000fe200078e00ff */
[----:B------:R-:W-:Y:S01]  /*2b60*/  IADD3 R14, R7, -R14, RZ ;  /* 0x8000000e070e7210 */ /* 0x000fe20007ffe0ff */
[----:B-1----:R-:W-:Y:S01]  /*2b70*/  FMUL R24, R12, R39 ;  /* 0x000000270c187220 */ /* 0x002fe20000400000 */
[----:B------:R-:W-:Y:S01]  /*2b80*/  F2FP.F16.F32.PACK_AB R28, R28, R33 ;  /* 0x000000211c1c723e */ /* 0x000fe200000000ff */
[C---:B------:R-:W-:Y:S01]  /*2b90*/  FMUL R26, R12.reuse, R38 ;  /* 0x000000260c1a7220 */ /* 0x040fe20000400000 */
[C---:B------:R-:W-:Y:S01]  /*2ba0*/  FMUL R31, R12.reuse, R50 ;  /* 0x000000320c1f7220 */ /* 0x040fe20000400000 */
[----:B------:R-:W-:Y:S01]  /*2bb0*/  FMUL R29, R12, R51 ;  /* 0x000000330c1d7220 */ /* 0x000fe20000400000 */
[----:B------:R-:W-:Y:S01]  /*2bc0*/  FFMA.FTZ R12, R13, R30, -0.16845393180847167969 ;  /* 0xbe2c7f300d0c7423 */ /* 0x000fe2000001001e */
[----:B------:R-:W-:Y:S01]  /*2bd0*/  FADD R14, R14, -1 ;  /* 0xbf8000000e0e7421 */ /* 0x000fe20000000000 */
[----:B------:R-:W-:Y:S01]  /*2be0*/  F2FP.F16.F32.PACK_AB R18, R18, R23 ;  /* 0x000000171212723e */ /* 0x000fe200000000ff */
[----:B------:R-:W-:Y:S01]  /*2bf0*/  STS [R5+UR6], R28 ;  /* 0x0000001c05007988 */ /* 0x000fe20008000806 */
[----:B------:R-:W-:Y:S01]  /*2c00*/  F2FP.F16.F32.PACK_AB R19, R19, R22 ;  /* 0x000000161313723e */ /* 0x000fe200000000ff */
[----:B------:R-:W-:Y:S01]  /*2c10*/  FFMA.FTZ R12, R13, R12, 0.1716887056827545166 ;  /* 0x3e2fcf2a0d0c7423 */ /* 0x000fe2000001000c */
[----:B------:R-:W-:Y:S01]  /*2c20*/  F2FP.F16.F32.PACK_AB R16, R16, R21 ;  /* 0x000000151010723e */ /* 0x000fe200000000ff */
[----:B------:R1:W-:Y:S01]  /*2c30*/  STS [R5+UR6+0x80], R27 ;  /* 0x0000801b05007988 */ /* 0x0003e20008000806 */
[----:B------:R-:W-:Y:S01]  /*2c40*/  LOP3.LUT R21, R5, 0x20, RZ, 0x3c, !PT ;  /* 0x0000002005157812 */ /* 0x000fe200078e3cff */
[----:B------:R-:W-:Y:S01]  /*2c50*/  FFMA.FTZ R12, R13, R12, -0.17900948226451873779 ;  /* 0xbe374e430d0c7423 */ /* 0x000fe2000001000c */
[C---:B------:R-:W-:Y:S01]  /*2c60*/  LOP3.LUT R23, R5.reuse, 0x40, RZ, 0x3c, !PT ;  /* 0x0000004005177812 */ /* 0x040fe200078e3cff */
[----:B------:R-:W-:Y:S01]  /*2c70*/  IMAD.IADD R15, R6, 0x1, -R15 ;  /* 0x00000001060f7824 */ /* 0x000fe200078e0a0f */
[----:B------:R-:W-:Y:S01]  /*2c80*/  LOP3.LUT R22, R5, 0x60, RZ, 0x3c, !PT ;  /* 0x0000006005167812 */ /* 0x000fe200078e3cff */
[C---:B------:R-:W-:Y:S01]  /*2c90*/  FFMA.FTZ R12, R13.reuse, R12, 0.20512372255325317383 ;  /* 0x3e520bf40d0c7423 */ /* 0x040fe2000001000c */
[----:B------:R-:W-:Y:S01]  /*2ca0*/  F2FP.F16.F32.PACK_AB R26, R26, R31 ;  /* 0x0000001f1a1a723e */ /* 0x000fe200000000ff */
[----:B------:R-:W-:Y:S01]  /*2cb0*/  IMAD.IADD R17, R0, 0x1, -R17 ;  /* 0x0000000100117824 */ /* 0x000fe200078e0a11 */
[----:B------:R-:W-:Y:S01]  /*2cc0*/  F2FP.F16.F32.PACK_AB R24, R24, R29 ;  /* 0x0000001d1818723e */ /* 0x000fe200000000ff */
[----:B-1----:R-:W-:Y:S01]  /*2cd0*/  FFMA.FTZ R5, R14, R30, -0.16845393180847167969 ;  /* 0xbe2c7f300e057423 */ /* 0x002fe2000001001e */
[----:B------:R-:W-:Y:S01]  /*2ce0*/  FFMA.FTZ R12, R13, R12, -0.24046532809734344482 ;  /* 0xbe763c8b0d0c7423 */ /* 0x000fe2000001000c */
[----:B------:R-:W-:Y:S01]  /*2cf0*/  F2FP.F16.F32.PACK_AB R20, R20, R25 ;  /* 0x000000191414723e */ /* 0x000fe200000000ff */
[----:B------:R-:W-:Y:S01]  /*2d00*/  FADD R15, R15, -1 ;  /* 0xbf8000000f0f7421 */ /* 0x000fe20000000000 */
[C---:B------:R-:W-:Y:S01]  /*2d10*/  FFMA.FTZ R5, R14.reuse, R5, 0.1716887056827545166 ;  /* 0x3e2fcf2a0e057423 */ /* 0x040fe20000010005 */
[----:B------:R-:W-:Y:S01]  /*2d20*/  FFMA.FTZ R12, R13, R12, 0.28857114911079406738 ;  /* 0x3e93bf990d0c7423 */ /* 0x000fe2000001000c */
[----:B------:R-:W-:Y:S01]  /*2d30*/  STS [R21+UR6+0x800], R26 ;  /* 0x0008001a15007988 */ /* 0x000fe20008000806 */
[----:B------:R-:W-:Y:S01]  /*2d40*/  FADD R17, R17, -1 ;  /* 0xbf80000011117421 */ /* 0x000fe20000000000 */
[----:B------:R-:W-:Y:S01]  /*2d50*/  FFMA.FTZ R5, R14, R5, -0.17900948226451873779 ;  /* 0xbe374e430e057423 */ /* 0x000fe20000010005 */
[----:B------:R-:W-:Y:S01]  /*2d60*/  FFMA.FTZ R12, R13, R12, -0.36067417263984680176 ;  /* 0xbeb8aa490d0c7423 */ /* 0x000fe2000001000c */
[----:B------:R-:W-:Y:S01]  /*2d70*/  STS [R21+UR6+0x880], R24 ;  /* 0x0008801815007988 */ /* 0x000fe20008000806 */
[----:B0-----:R-:W-:-:S02]  /*2d80*/  IMAD R80, R80, R32, RZ ;  /* 0x0000002050507224 */ /* 0x001fc400078e02ff */
[----:B------:R-:W-:Y:S01]  /*2d90*/  FFMA.FTZ R5, R14, R5, 0.20512372255325317383 ;  /* 0x3e520bf40e057423 */ /* 0x000fe20000010005 */
[C---:B------:R-:W-:Y:S01]  /*2da0*/  FFMA.FTZ R12, R13.reuse, R12, 0.48089820146560668945 ;  /* 0x3ef6384a0d0c7423 */ /* 0x040fe2000001000c */
[----:B------:R-:W-:Y:S01]  /*2db0*/  STS [R23+UR6+0x1000], R20 ;  /* 0x0010001417007988 */ /* 0x000fe20008000806 */
[----:B------:R-:W-:Y:S01]  /*2dc0*/  ISETP.GE.U32.AND P0, PT, R4, 0x7f800000, PT ;  /* 0x7f8000000400780c */ /* 0x000fe20003f06070 */
[C---:B------:R-:W-:Y:S01]  /*2dd0*/  FFMA.FTZ R5, R14.reuse, R5, -0.24046532809734344482 ;  /* 0xbe763c8b0e057423 */ /* 0x040fe20000010005 */
[----:B------:R-:W-:Y:S01]  /*2de0*/  FFMA.FTZ R12, R13, R12, -0.72134751081466674805 ;  /* 0xbf38aa3b0d0c7423 */ /* 0x000fe2000001000c */
[----:B------:R0:W-:Y:S01]  /*2df0*/  STS [R23+UR6+0x1080], R18 ;  /* 0x0010801217007988 */ /* 0x0001e20008000806 */
[----:B------:R-:W-:Y:S01]  /*2e00*/  ISETP.GE.U32.AND P6, PT, R7, 0x7f800000, PT ;  /* 0x7f8000000700780c */ /* 0x000fe20003fc6070 */
[----:B------:R-:W-:Y:S01]  /*2e10*/  FFMA.FTZ R5, R14, R5, 0.28857114911079406738 ;  /* 0x3e93bf990e057423 */ /* 0x000fe20000010005 */
[C---:B------:R-:W-:Y:S01]  /*2e20*/  FMUL R12, R13.reuse, R12 ;  /* 0x0000000c0d0c7220 */ /* 0x040fe20000400000 */
[----:B------:R1:W-:Y:S01]  /*2e30*/  STS [R22+UR6+0x1880], R16 ;  /* 0x0018801016007988 */ /* 0x0003e20008000806 */
[----:B------:R-:W-:Y:S01]  /*2e40*/  ISETP.GE.U32.AND P3, PT, R6, 0x7f800000, PT ;  /* 0x7f8000000600780c */ /* 0x000fe20003f66070 */
[----:B------:R-:W-:Y:S01]  /*2e50*/  FFMA.FTZ R5, R14, R5, -0.36067417263984680176 ;  /* 0xbeb8aa490e057423 */ /* 0x000fe20000010005 */
[----:B------:R-:W-:Y:S01]  /*2e60*/  FMUL R12, R13, R12 ;  /* 0x0000000c0d0c7220 */ /* 0x000fe20000400000 */
[----:B------:R2:W-:Y:S01]  /*2e70*/  STS [R22+UR6+0x1800], R19 ;  /* 0x0018001316007988 */ /* 0x0005e20008000806 */
[----:B------:R-:W-:Y:S01]  /*2e80*/  FSETP.NEU.AND P2, PT, R4, RZ, PT ;  /* 0x000000ff0400720b */ /* 0x000fe20003f4d000 */
[-C--:B0-----:R-:W-:Y:S01]  /*2e90*/  FFMA.FTZ R18, R17, R30.reuse, -0.16845393180847167969 ;  /* 0xbe2c7f3011127423 */ /* 0x081fe2000001001e */
[C---:B------:R-:W-:Y:S01]  /*2ea0*/  FFMA.FTZ R5, R14.reuse, R5, 0.48089820146560668945 ;  /* 0x3ef6384a0e057423 */ /* 0x040fe20000010005 */
[----:B------:R-:W-:Y:S01]  /*2eb0*/  BAR.SYNC.DEFER_BLOCKING 0x0 ;  /* 0x0000000000007b1d */ /* 0x000fe20000010000 */
[----:B------:R-:W-:Y:S01]  /*2ec0*/  FFMA.FTZ R13, R13, 1.4426950216293334961, R12 ;  /* 0x3fb8aa3b0d0d7823 */ /* 0x000fe2000001000c */
[----:B-1----:R-:W-:Y:S01]  /*2ed0*/  FFMA.FTZ R16, R15, R30, -0.16845393180847167969 ;  /* 0xbe2c7f300f107423 */ /* 0x002fe2000001001e */
[----:B------:R-:W-:Y:S01]  /*2ee0*/  FFMA.FTZ R18, R17, R18, 0.1716887056827545166 ;  /* 0x3e2fcf2a11127423 */ /* 0x000fe20000010012 */
[----:B------:R-:W-:Y:S01]  /*2ef0*/  FFMA.FTZ R5, R14, R5, -0.72134751081466674805 ;  /* 0xbf38aa3b0e057423 */ /* 0x000fe20000010005 */
[----:B------:R-:W-:-:S02]  /*2f00*/  IMAD R12, R32, 0x8, R80 ;  /* 0x00000008200c7824 */ /* 0x000fc400078e0250 */
[----:B------:R-:W-:Y:S01]  /*2f10*/  FFMA.FTZ R16, R15, R16, 0.1716887056827545166 ;  /* 0x3e2fcf2a0f107423 */ /* 0x000fe20000010010 */
[----:B------:R-:W-:Y:S01]  /*2f20*/  FFMA.FTZ R18, R17, R18, -0.17900948226451873779 ;  /* 0xbe374e4311127423 */ /* 0x000fe20000010012 */
[----:B------:R-:W-:Y:S01]  /*2f30*/  FMUL R5, R14, R5 ;  /* 0x000000050e057220 */ /* 0x000fe20000400000 */
[----:B--2---:R-:W-:Y:S02]  /*2f40*/  IMAD R19, R32, 0x8, R12 ;  /* 0x0000000820137824 */ /* 0x004fe400078e020c */
[----:B------:R-:W-:Y:S01]  /*2f50*/  FFMA.FTZ R16, R15, R16, -0.17900948226451873779 ;  /* 0xbe374e430f107423 */ /* 0x000fe20000010010 */
[----:B------:R-:W-:Y:S01]  /*2f60*/  FFMA.FTZ R18, R17, R18, 0.20512372255325317383 ;  /* 0x3e520bf411127423 */ /* 0x000fe20000010012 */
[----:B------:R-:W-:Y:S01]  /*2f70*/  FMUL R5, R14, R5 ;  /* 0x000000050e057220 */ /* 0x000fe20000400000 */
[----:B------:R-:W-:Y:S01]  /*2f80*/  FADD R36, R8, R13 ;  /* 0x0000000d08247221 */ /* 0x000fe20000000000 */
[----:B------:R-:W-:Y:S01]  /*2f90*/  FFMA.FTZ R16, R15, R16, 0.20512372255325317383 ;  /* 0x3e520bf40f107423 */ /* 0x000fe20000010010 */
[----:B------:R-:W-:Y:S01]  /*2fa0*/  FFMA.FTZ R18, R17, R18, -0.24046532809734344482 ;  /* 0xbe763c8b11127423 */ /* 0x000fe20000010012 */
[----:B------:R-:W-:Y:S01]  /*2fb0*/  FFMA.FTZ R14, R14, 1.4426950216293334961, R5 ;  /* 0x3fb8aa3b0e0e7823 */ /* 0x000fe20000010005 */
[----:B------:R-:W-:Y:S01]  /*2fc0*/  LEA R20, R32, R19, 0x3 ;  /* 0x0000001320147211 */ /* 0x000fe200078e18ff */
[----:B------:R-:W-:Y:S01]  /*2fd0*/  FFMA.FTZ R16, R15, R16, -0.24046532809734344482 ;  /* 0xbe763c8b0f107423 */ /* 0x000fe20000010010 */
[----:B------:R-:W-:Y:S01]  /*2fe0*/  FFMA.FTZ R18, R17, R18, 0.28857114911079406738 ;  /* 0x3e93bf9911127423 */ /* 0x000fe20000010012 */
[----:B------:R-:W-:Y:S01]  /*2ff0*/  FADD R37, R9, R14 ;  /* 0x0000000e09257221 */ /* 0x000fe20000000000 */
[----:B------:R-:W-:-:S02]  /*3000*/  @P0 IMAD.MOV.U32 R5, RZ, RZ, 0x7f800000 ;  /* 0x7f800000ff050424 */ /* 0x000fc400078e00ff */
[----:B------:R-:W-:Y:S01]  /*3010*/  FFMA.FTZ R16, R15, R16, 0.28857114911079406738 ;  /* 0x3e93bf990f107423 */ /* 0x000fe20000010010 */
[----:B------:R-:W0:Y:S01]  /*3020*/  LDC.64 R8, c[0x0][0x228] ;  /* 0x00008a00ff087b82 */ /* 0x000e220000000a00 */
[----:B------:R-:W-:Y:S01]  /*3030*/  FFMA.FTZ R18, R17, R18, -0.36067417263984680176 ;  /* 0xbeb8aa4911127423 */ /* 0x000fe20000010012 */
[----:B------:R-:W-:Y:S02]  /*3040*/  IMAD R21, R32, 0x8, R20 ;  /* 0x0000000820157824 */ /* 0x000fe400078e0214 */
[----:B------:R-:W-:Y:S01]  /*3050*/  FFMA.FTZ R16, R15, R16, -0.36067417263984680176 ;  /* 0xbeb8aa490f107423 */ /* 0x000fe20000010010 */
[----:B------:R-:W-:Y:S01]  /*3060*/  @P0 FFMA.FTZ R36, R4, R5, +INF ;  /* 0x7f80000004240423 */ /* 0x000fe20000010005 */
[----:B------:R-:W-:Y:S01]  /*3070*/  FFMA.FTZ R18, R17, R18, 0.48089820146560668945 ;  /* 0x3ef6384a11127423 */ /* 0x000fe20000010012 */
[----:B------:R-:W-:Y:S01]  /*3080*/  @P6 MOV R4, 0x7f800000 ;  /* 0x7f80000000046802 */ /* 0x000fe20000000f00 */
[----:B------:R-:W-:Y:S01]  /*3090*/  FFMA.FTZ R16, R15, R16, 0.48089820146560668945 ;  /* 0x3ef6384a0f107423 */ /* 0x000fe20000010010 */
[----:B------:R-:W-:-:S02]  /*30a0*/  IMAD R22, R32, 0x8, R21 ;  /* 0x0000000820167824 */ /* 0x000fc400078e0215 */
[----:B------:R-:W-:Y:S01]  /*30b0*/  FFMA.FTZ R18, R17, R18, -0.72134751081466674805 ;  /* 0xbf38aa3b11127423 */ /* 0x000fe20000010012 */
[----:B------:R-:W1:Y:S01]  /*30c0*/  LDS R43, [R3+UR6] ;  /* 0x00000006032b7984 */ /* 0x000e620008000800 */
[----:B------:R-:W-:Y:S01]  /*30d0*/  FFMA.FTZ R16, R15, R16, -0.72134751081466674805 ;  /* 0xbf38aa3b0f107423 */ /* 0x000fe20000010010 */
[----:B------:R-:W-:Y:S02]  /*30e0*/  IMAD R23, R32, 0x8, R22 ;  /* 0x0000000820177824 */ /* 0x000fe400078e0216 */
[----:B------:R-:W-:Y:S01]  /*30f0*/  FMUL R18, R17, R18 ;  /* 0x0000001211127220 */ /* 0x000fe20000400000 */
[----:B------:R-:W2:Y:S01]  /*3100*/  LDS R45, [R3+UR6+0x100] ;  /* 0x00010006032d7984 */ /* 0x000ea20008000800 */
[----:B------:R-:W-:Y:S01]  /*3110*/  FMUL R16, R15, R16 ;  /* 0x000000100f107220 */ /* 0x000fe20000400000 */
[----:B------:R-:W-:Y:S01]  /*3120*/  ISETP.GE.U32.AND P5, PT, R0, 0x7f800000, PT ;  /* 0x7f8000000000780c */ /* 0x000fe20003fa6070 */
[----:B------:R-:W-:Y:S01]  /*3130*/  @P6 FFMA.FTZ R37, R7, R4, +INF ;  /* 0x7f80000007256423 */ /* 0x000fe20000010004 */
[----:B------:R-:W3:Y:S01]  /*3140*/  LDS R47, [R3+UR6+0x200] ;  /* 0x00020006032f7984 */ /* 0x000ee20008000800 */
[----:B------:R-:W-:Y:S01]  /*3150*/  FMUL R16, R15, R16 ;  /* 0x000000100f107220 */ /* 0x000fe20000400000 */
[----:B------:R-:W-:-:S02]  /*3160*/  IMAD R4, R81, UR5, RZ ;  /* 0x0000000551047c24 */ /* 0x000fc4000f8e02ff */
[----:B------:R-:W-:Y:S01]  /*3170*/  FMUL R18, R17, R18 ;  /* 0x0000001211127220 */ /* 0x000fe20000400000 */
[----:B------:R-:W4:Y:S01]  /*3180*/  LDS R49, [R3+UR6+0x300] ;  /* 0x0003000603317984 */ /* 0x000f220008000800 */
[----:B------:R-:W-:Y:S02]  /*3190*/  IMAD R24, R32, 0x8, R23 ;  /* 0x0000000820187824 */ /* 0x000fe400078e0217 */
[----:B------:R-:W-:Y:S01]  /*31a0*/  FFMA.FTZ R15, R15, 1.4426950216293334961, R16 ;  /* 0x3fb8aa3b0f0f7823 */ /* 0x000fe20000010010 */
[----:B------:R-:W-:Y:S01]  /*31b0*/  FSETP.NEU.AND P1, PT, R7, RZ, PT ;  /* 0x000000ff0700720b */ /* 0x000fe20003f2d000 */
[----:B------:R-:W5:Y:S01]  /*31c0*/  LDS R51, [R3+UR6+0x400] ;  /* 0x0004000603337984 */ /* 0x000f620008000800 */
[----:B------:R-:W-:Y:S02]  /*31d0*/  @P3 IMAD.MOV.U32 R7, RZ, RZ, 0x7f800000 ;  /* 0x7f800000ff073424 */ /* 0x000fe400078e00ff */
[----:B------:R-:W-:Y:S01]  /*31e0*/  FFMA.FTZ R18, R17, 1.4426950216293334961, R18 ;  /* 0x3fb8aa3b11127823 */ /* 0x000fe20000010012 */
[----:B------:R-:W-:Y:S01]  /*31f0*/  IMAD.SHL.U32 R5, R4, 0x2, RZ ;  /* 0x0000000204057824 */ /* 0x000fe200078e00ff */
[----:B------:R-:W5:Y:S01]  /*3200*/  LDS R53, [R3+UR6+0x500] ;  /* 0x0005000603357984 */ /* 0x000f620008000800 */
[----:B------:R-:W-:Y:S01]  /*3210*/  FADD R38, R10, R15 ;  /* 0x0000000f0a267221 */ /* 0x000fe20000000000 */
[----:B------:R-:W-:Y:S01]  /*3220*/  UIMAD.WIDE UR4, UR4, 0x2, URZ ;  /* 0x00000002040478a5 */ /* 0x000fe2000f8e023f */
[----:B------:R-:W-:Y:S01]  /*3230*/  LEA R25, R32, R24, 0x3 ;  /* 0x0000001820197211 */ /* 0x000fe200078e18ff */
[----:B------:R-:W5:Y:S01]  /*3240*/  LDS R55, [R3+UR6+0x600] ;  /* 0x0006000603377984 */ /* 0x000f620008000800 */
[----:B------:R-:W-:Y:S01]  /*3250*/  @P3 FFMA.FTZ R38, R6, R7, +INF ;  /* 0x7f80000006263423 */ /* 0x000fe20000010007 */
[----:B------:R-:W-:Y:S01]  /*3260*/  IMAD.HI R4, R4, 0x2, RZ ;  /* 0x0000000204047827 */ /* 0x000fe200078e02ff */
[----:B0-----:R-:W-:Y:S01]  /*3270*/  IADD3 R34, P3, P6, R5, UR8, R8 ;  /* 0x0000000805227c10 */ /* 0x001fe2000fe7e008 */
[----:B------:R-:W0:Y:S02]  /*3280*/  LDS R61, [R3+UR6+0x700] ;  /* 0x00070006033d7984 */ /* 0x000e240008000800 */
[----:B------:R-:W-:Y:S01]  /*3290*/  FADD R39, R11, R18 ;  /* 0x000000120b277221 */ /* 0x000fe20000000000 */
[----:B------:R-:W-:Y:S01]  /*32a0*/  @P5 MOV R11, 0x7f800000 ;  /* 0x7f800000000b5802 */ /* 0x000fe20000000f00 */
[----:B------:R-:W-:Y:S01]  /*32b0*/  IMAD R27, R32, 0x8, R25 ;  /* 0x00000008201b7824 */ /* 0x000fe200078e0219 */
[----:B------:R-:W-:Y:S01]  /*32c0*/  FSETP.NEU.AND P0, PT, R6, RZ, PT ;  /* 0x000000ff0600720b */ /* 0x000fe20003f0d000 */
[----:B------:R-:W-:Y:S01]  /*32d0*/  ULDC UR4, c[0x0][0x27c] ;  /* 0x00009f0000047ab9 */ /* 0x000fe20000000800 */
[----:B------:R-:W-:Y:S01]  /*32e0*/  IADD3.X R42, R4, UR5, R9, P3, P6 ;  /* 0x00000005042a7c10 */ /* 0x000fe20009fec409 */
[----:B------:R-:W-:Y:S01]  /*32f0*/  IMAD R29, R32, 0x8, R27 ;  /* 0x00000008201d7824 */ /* 0x000fe200078e021b */
[-C--:B------:R-:W-:Y:S01]  /*3300*/  LEA R6, P6, R12, R34.reuse, 0x1 ;  /* 0x000000220c067211 */ /* 0x080fe200078c08ff */
[----:B------:R-:W-:Y:S01]  /*3310*/  @P5 FFMA.FTZ R39, R0, R11, +INF ;  /* 0x7f80000000275423 */ /* 0x000fe2000001000b */
[-C--:B------:R-:W-:Y:S01]  /*3320*/  LEA R4, P3, R80, R34.reuse, 0x1 ;  /* 0x0000002250047211 */ /* 0x080fe200078608ff */
[----:B------:R-:W-:Y:S01]  /*3330*/  IMAD R31, R32, 0x8, R29 ;  /* 0x00000008201f7824 */ /* 0x000fe200078e021d */
[----:B------:R-:W-:Y:S01]  /*3340*/  LEA R8, P5, R19, R34, 0x1 ;  /* 0x0000002213087211 */ /* 0x000fe200078a08ff */
[----:B------:R-:W-:Y:S01]  /*3350*/  UIMAD UR4, UR7, UR4, URZ ;  /* 0x00000004070472a4 */ /* 0x000fe2000f8e023f */
[----:B------:R-:W-:Y:S01]  /*3360*/  LEA.HI.X.SX32 R7, R12, R42, 0x1, P6 ;  /* 0x0000002a0c077211 */ /* 0x000fe200030f0eff */
[----:B------:R-:W-:Y:S01]  /*3370*/  IMAD R33, R32, 0x8, R31 ;  /* 0x0000000820217824 */ /* 0x000fe200078e021f */
[----:B------:R-:W-:Y:S01]  /*3380*/  LEA R12, P6, R21, R34, 0x1 ;  /* 0x00000022150c7211 */ /* 0x000fe200078c08ff */
[----:B------:R-:W-:Y:S01]  /*3390*/  USHF.L.U32 UR7, UR4, 0x2, URZ ;  /* 0x0000000204077899 */ /* 0x000fe2000800063f */
[----:B------:R-:W-:Y:S01]  /*33a0*/  LEA.HI.X.SX32 R5, R80, R42, 0x1, P3 ;  /* 0x0000002a50057211 */ /* 0x000fe200018f0eff */
[----:B------:R-:W-:Y:S01]  /*33b0*/  IMAD R35, R32, 0x8, R33 ;  /* 0x0000000820237824 */ /* 0x000fe200078e0221 */
[----:B------:R-:W-:Y:S01]  /*33c0*/  LEA R10, P3, R20, R34, 0x1 ;  /* 0x00000022140a7211 */ /* 0x000fe200078608ff */
[----:B------:R-:W-:Y:S01]  /*33d0*/  UIMAD.WIDE UR4, UR4, 0x4, URZ ;  /* 0x00000004040478a5 */ /* 0x000fe2000f8e023f */
[----:B------:R-:W-:Y:S01]  /*33e0*/  LEA.HI.X.SX32 R9, R19, R42, 0x1, P5 ;  /* 0x0000002a13097211 */ /* 0x000fe200028f0eff */
[----:B------:R-:W-:Y:S01]  /*33f0*/  IMAD R40, R32, 0x8, R35 ;  /* 0x0000000820287824 */ /* 0x000fe200078e0223 */
[----:B------:R-:W-:Y:S01]  /*3400*/  LEA R14, P5, R22, R34, 0x1 ;  /* 0x00000022160e7211 */ /* 0x000fe200078a08ff */
[----:B-1----:R1:W-:Y:S01]  /*3410*/  STG.E.U16 desc[UR10][R4.64], R43 ;  /* 0x0000002b04007986 */ /* 0x0023e2000c10150a */
[----:B------:R-:W-:Y:S01]  /*3420*/  LEA.HI.X.SX32 R13, R21, R42, 0x1, P6 ;  /* 0x0000002a150d7211 */ /* 0x000fe200030f0eff */
[----:B------:R-:W-:Y:S01]  /*3430*/  IMAD R41, R32, 0x8, R40 ;  /* 0x0000000820297824 */ /* 0x000fe200078e0228 */
[----:B------:R-:W-:Y:S01]  /*3440*/  LEA R18, P6, R24, R34, 0x1 ;  /* 0x0000002218127211 */ /* 0x000fe200078c08ff */
[----:B--2---:R2:W-:Y:S01]  /*3450*/  STG.E.U16 desc[UR10][R6.64], R45 ;  /* 0x0000002d06007986 */ /* 0x0045e2000c10150a */
[----:B------:R-:W-:-:S02]  /*3460*/  LEA.HI.X.SX32 R11, R20, R42, 0x1, P3 ;  /* 0x0000002a140b7211 */ /* 0x000fc400018f0eff */
[----:B------:R-:W-:Y:S01]  /*3470*/  LEA R16, P3, R23, R34, 0x1 ;  /* 0x0000002217107211 */ /* 0x000fe200078608ff */
[----:B---3--:R-:W-:Y:S01]  /*3480*/  STG.E.U16 desc[UR10][R8.64], R47 ;  /* 0x0000002f08007986 */ /* 0x008fe2000c10150a */
[----:B------:R-:W-:Y:S02]  /*3490*/  LEA.HI.X.SX32 R15, R22, R42, 0x1, P5 ;  /* 0x0000002a160f7211 */ /* 0x000fe400028f0eff */
[----:B------:R-:W-:Y:S01]  /*34a0*/  LEA R20, P5, R25, R34, 0x1 ;  /* 0x0000002219147211 */ /* 0x000fe200078a08ff */
[----:B----4-:R3:W-:Y:S01]  /*34b0*/  STG.E.U16 desc[UR10][R10.64], R49 ;  /* 0x000000310a007986 */ /* 0x0107e2000c10150a */
[----:B------:R-:W-:Y:S01]  /*34c0*/  LEA.HI.X.SX32 R19, R24, R42, 0x1, P6 ;  /* 0x0000002a18137211 */ /* 0x000fe200030f0eff */
[----:B-1----:R-:W-:Y:S01]  /*34d0*/  IMAD.SHL.U32 R5, R81, 0x4, RZ ;  /* 0x0000000451057824 */ /* 0x002fe200078e00ff */
[----:B------:R-:W-:Y:S01]  /*34e0*/  LEA R24, P6, R29, R34, 0x1 ;  /* 0x000000221d187211 */ /* 0x000fe200078c08ff */
[----:B-----5:R1:W-:Y:S01]  /*34f0*/  STG.E.U16 desc[UR10][R12.64], R51 ;  /* 0x000000330c007986 */ /* 0x0203e2000c10150a */
[----:B------:R-:W-:Y:S01]  /*3500*/  LEA.HI.X.SX32 R17, R23, R42, 0x1, P3 ;  /* 0x0000002a17117211 */ /* 0x000fe200018f0eff */
[----:B--2---:R-:W2:Y:S01]  /*3510*/  LDC.64 R6, c[0x0][0x230] ;  /* 0x00008c00ff067b82 */ /* 0x004ea20000000a00 */
[----:B------:R-:W-:Y:S01]  /*3520*/  LEA R22, P3, R27, R34, 0x1 ;  /* 0x000000221b167211 */ /* 0x000fe200078608ff */
[----:B------:R4:W-:Y:S01]  /*3530*/  STG.E.U16 desc[UR10][R14.64], R53 ;  /* 0x000000350e007986 */ /* 0x0009e2000c10150a */
[----:B------:R-:W-:-:S02]  /*3540*/  LEA.HI.X.SX32 R21, R25, R42, 0x1, P5 ;  /* 0x0000002a19157211 */ /* 0x000fc400028f0eff */
[----:B------:R-:W-:Y:S01]  /*3550*/  LEA R26, P5, R31, R34, 0x1 ;  /* 0x000000221f1a7211 */ /* 0x000fe200078a08ff */
[----:B------:R-:W-:Y:S01]  /*3560*/  STG.E.U16 desc[UR10][R16.64], R55 ;  /* 0x0000003710007986 */ /* 0x000fe2000c10150a */
[----:B------:R-:W-:Y:S02]  /*3570*/  LEA.HI.X.SX32 R25, R29, R42, 0x1, P6 ;  /* 0x0000002a1d197211 */ /* 0x000fe400030f0eff */
[----:B------:R-:W-:Y:S01]  /*3580*/  LEA R30, P6, R35, R34, 0x1 ;  /* 0x00000022231e7211 */ /* 0x000fe200078c08ff */
[----:B0-----:R-:W-:Y:S01]  /*3590*/  STG.E.U16 desc[UR10][R18.64], R61 ;  /* 0x0000003d12007986 */ /* 0x001fe2000c10150a */
[-C--:B------:R-:W-:Y:S02]  /*35a0*/  LEA.HI.X.SX32 R23, R27, R42.reuse, 0x1, P3 ;  /* 0x0000002a1b177211 */ /* 0x080fe400018f0eff */
[----:B------:R-:W-:Y:S02]  /*35b0*/  LEA.HI.X.SX32 R27, R31, R42, 0x1, P5 ;  /* 0x0000002a1f1b7211 */ /* 0x000fe400028f0eff */
[----:B------:R-:W-:-:S02]  /*35c0*/  LEA R28, P3, R33, R34, 0x1 ;  /* 0x00000022211c7211 */ /* 0x000fc400078608ff */
[----:B------:R-:W-:Y:S02]  /*35d0*/  LEA.HI.X.SX32 R31, R35, R42, 0x1, P6 ;  /* 0x0000002a231f7211 */ /* 0x000fe400030f0eff */
[----:B------:R-:W-:Y:S02]  /*35e0*/  FSETP.NEU.AND P6, PT, R0, RZ, PT ;  /* 0x000000ff0000720b */ /* 0x000fe40003fcd000 */
[----:B------:R-:W-:Y:S02]  /*35f0*/  PRMT R0, R43, 0x7632, R0 ;  /* 0x000076322b007816 */ /* 0x000fe40000000000 */
[----:B---3--:R-:W-:Y:S02]  /*3600*/  PRMT R11, R45, 0x7632, R11 ;  /* 0x000076322d0b7816 */ /* 0x008fe4000000000b */
[----:B------:R-:W-:Y:S01]  /*3610*/  LEA R32, P5, R40, R34, 0x1 ;  /* 0x0000002228207211 */ /* 0x000fe200078a08ff */
[----:B------:R0:W-:Y:S01]  /*3620*/  STG.E.U16 desc[UR10][R20.64], R0 ;  /* 0x0000000014007986 */ /* 0x0001e2000c10150a */
[----:B------:R-:W-:-:S02]  /*3630*/  LEA.HI.X.SX32 R29, R33, R42, 0x1, P3 ;  /* 0x0000002a211d7211 */ /* 0x000fc400018f0eff */
[----:B------:R-:W-:Y:S01]  /*3640*/  PRMT R3, R47, 0x7632, R3 ;  /* 0x000076322f037816 */ /* 0x000fe20000000003 */
[----:B------:R3:W-:Y:S01]  /*3650*/  STG.E.U16 desc[UR10][R22.64], R11 ;  /* 0x0000000b16007986 */ /* 0x0007e2000c10150a */
[----:B------:R-:W-:Y:S02]  /*3660*/  LEA R34, P3, R41, R34, 0x1 ;  /* 0x0000002229227211 */ /* 0x000fe400078608ff */
[----:B-1----:R-:W-:Y:S01]  /*3670*/  PRMT R13, R49, 0x7632, R13 ;  /* 0x00007632310d7816 */ /* 0x002fe2000000000d */
[----:B------:R3:W-:Y:S01]  /*3680*/  STG.E.U16 desc[UR10][R24.64], R3 ;  /* 0x0000000318007986 */ /* 0x0007e2000c10150a */
[----:B------:R-:W-:Y:S02]  /*3690*/  PRMT R51, R51, 0x7632, R51 ;  /* 0x0000763233337816 */ /* 0x000fe40000000033 */
[----:B----4-:R-:W-:Y:S01]  /*36a0*/  PRMT R15, R53, 0x7632, R15 ;  /* 0x00007632350f7816 */ /* 0x010fe2000000000f */
[----:B------:R3:W-:Y:S01]  /*36b0*/  STG.E.U16 desc[UR10][R26.64], R13 ;  /* 0x0000000d1a007986 */ /* 0x0007e2000c10150a */
[-C--:B------:R-:W-:Y:S01]  /*36c0*/  LEA.HI.X.SX32 R33, R40, R42.reuse, 0x1, P5 ;  /* 0x0000002a28217211 */ /* 0x080fe200028f0eff */
[----:B0-----:R-:W-:Y:S01]  /*36d0*/  IMAD.HI R0, R81, 0x4, RZ ;  /* 0x0000000451007827 */ /* 0x001fe200078e02ff */
[----:B------:R-:W-:Y:S01]  /*36e0*/  PRMT R16, R55, 0x7632, R16 ;  /* 0x0000763237107816 */ /* 0x000fe20000000010 */
[----:B------:R3:W-:Y:S01]  /*36f0*/  STG.E.U16 desc[UR10][R28.64], R51 ;  /* 0x000000331c007986 */ /* 0x0007e2000c10150a */
[----:B------:R-:W-:-:S02]  /*3700*/  LEA.HI.X.SX32 R35, R41, R42, 0x1, P3 ;  /* 0x0000002a29237211 */ /* 0x000fc400018f0eff */
[----:B------:R-:W-:Y:S01]  /*3710*/  PRMT R17, R61, 0x7632, R17 ;  /* 0x000076323d117816 */ /* 0x000fe20000000011 */
[----:B------:R3:W-:Y:S01]  /*3720*/  STG.E.U16 desc[UR10][R30.64], R15 ;  /* 0x0000000f1e007986 */ /* 0x0007e2000c10150a */
[----:B------:R-:W-:Y:S02]  /*3730*/  FSEL R36, R36, -INF , P2 ;  /* 0xff80000024247808 */ /* 0x000fe40001000000 */
[----:B------:R-:W-:Y:S01]  /*3740*/  FSEL R37, R37, -INF , P1 ;  /* 0xff80000025257808 */ /* 0x000fe20000800000 */
[----:B------:R3:W-:Y:S01]  /*3750*/  STG.E.U16 desc[UR10][R32.64], R16 ;  /* 0x0000001020007986 */ /* 0x0007e2000c10150a */
[----:B------:R-:W-:Y:S01]  /*3760*/  FSEL R38, R38, -INF , P0 ;  /* 0xff80000026267808 */ /* 0x000fe20000000000 */
[----:B------:R-:W-:Y:S01]  /*3770*/  FFMA R36, R36, 0.69314718246459960938, R59 ;  /* 0x3f31721824247823 */ /* 0x000fe2000000003b */
[----:B------:R-:W-:Y:S01]  /*3780*/  FSEL R39, R39, -INF , P6 ;  /* 0xff80000027277808 */ /* 0x000fe20003000000 */
[----:B------:R3:W-:Y:S01]  /*3790*/  STG.E.U16 desc[UR10][R34.64], R17 ;  /* 0x0000001122007986 */ /* 0x0007e2000c10150a */
[----:B------:R-:W-:Y:S01]  /*37a0*/  FFMA R37, R37, 0.69314718246459960938, R58 ;  /* 0x3f31721825257823 */ /* 0x000fe2000000003a */
[----:B------:R-:W-:Y:S01]  /*37b0*/  FFMA R38, R38, 0.69314718246459960938, R57 ;  /* 0x3f31721826267823 */ /* 0x000fe20000000039 */
[----:B------:R-:W-:Y:S01]  /*37c0*/  LEA R82, R82, UR6, 0x2 ;  /* 0x0000000652527c11 */ /* 0x000fe2000f8e10ff */
[----:B------:R-:W-:Y:S01]  /*37d0*/  FFMA R39, R39, 0.69314718246459960938, R56 ;  /* 0x3f31721827277823 */ /* 0x000fe20000000038 */
[----:B------:R-:W-:Y:S01]  /*37e0*/  BAR.SYNC.DEFER_BLOCKING 0x0 ;  /* 0x0000000000007b1d */ /* 0x000fe20000010000 */
[----:B--2---:R-:W-:-:S04]  /*37f0*/  IADD3 R4, P0, P1, R5, UR7, R6 ;  /* 0x0000000705047c10 */ /* 0x004fc8000f91e006 */
[----:B------:R-:W-:Y:S01]  /*3800*/  IADD3.X R5, R0, UR5, R7, P0, P1 ;  /* 0x0000000500057c10 */ /* 0x000fe200087e2407 */
[----:B------:R3:W-:Y:S02]  /*3810*/  STS.128 [R82], R36 ;  /* 0x0000002452007388 */ /* 0x0007e40000000c00 */
[----:B------:R-:W-:Y:S06]  /*3820*/  BAR.SYNC.DEFER_BLOCKING 0x0 ;  /* 0x0000000000007b1d */ /* 0x000fec0000010000 */
[----:B------:R-:W-:Y:S05]  /*3830*/  @P4 EXIT ;  /* 0x000000000000494d */ /* 0x000fea0003800000 */
[----:B---3--:R-:W0:Y:S04]  /*3840*/  LDS R3, [R2] ;  /* 0x0000000002037984 */ /* 0x008e280000000800 */
[----:B0-----:R-:W-:Y:S01]  /*3850*/  STG.E desc[UR10][R4.64], R3 ;  /* 0x0000000304007986 */ /* 0x001fe2000c10190a */
[----:B------:R-:W-:Y:S05]  /*3860*/  EXIT ;  /* 0x000000000000794d */ /* 0x000fea0003800000 */
.L_x_2:
[----:B------:R-:W-:-:S00]  /*3870*/  BRA `(.L_x_2) ;  /* 0xfffffffc00fc7947 */ /* 0x000fc0000383ffff */
[----:B------:R-:W-:-:S00]  /*3880*/  NOP ;  /* 0x0000000000007918 */ /* 0x000fc00000000000 */
[----:B------:R-:W-:-:S00]  /*3890*/  NOP ;  /* 0x0000000000007918 */ /* 0x000fc00000000000 */
[----:B------:R-:W-:-:S00]  /*38a0*/  NOP ;  /* 0x0000000000007918 */ /* 0x000fc00000000000 */
[----:B------:R-:W-:-:S00]  /*38b0*/  NOP ;  /* 0x0000000000007918 */ /* 0x000fc00000000000 */
[----:B------:R-:W-:-:S00]  /*38c0*/  NOP ;  /* 0x0000000000007918 */ /* 0x000fc00000000000 */
[----:B------:R-:W-:-:S00]  /*38d0*/  NOP ;  /* 0x0000000000007918 */ /* 0x000fc00000000000 */
[----:B------:R-:W-:-:S00]  /*38e0*/  NOP ;  /* 0x0000000000007918 */ /* 0x000fc00000000000 */
[----:B------:R-:W-:-:S00]  /*38f0*/  NOP ;  /* 0x0000000000007918 */ /* 0x000fc00000000000 */
.L_x_3:


//--------------------- .nv.global.init           --------------------------
	.section	.nv.global.init,"aw",@progbits
.nv.global.init:
	.type		_$_str,@object
	.size		_$_str,(.L_0 - _$_str)
_$_str:
        /*0000*/ 	.byte	0x5f, 0x5f, 0x43, 0x55, 0x44, 0x41, 0x5f, 0x46, 0x54, 0x5a, 0x00
.L_0:


//--------------------- .nv.shared.attn_fwd       --------------------------
	.section	.nv.shared.attn_fwd,"aw",@nobits
	.sectionflags	@""
	.align	16
	.zero		1024


//--------------------- .nv.shared.reserved.0     --------------------------
	.section	.nv.shared.reserved.0,"aw",@nobits
	.weak		__nv_reservedSMEM_offset_0_alias
	.size		__nv_reservedSMEM_offset_0_alias, 0, 0
	.other		__nv_reservedSMEM_offset_0_alias,@"STO_CUDA_RESERVED_SHARED STV_DEFAULT"
__nv_reservedSMEM_offset_0_alias:
	.zero		0


//--------------------- .nv.constant0.attn_fwd    --------------------------
	.section	.nv.constant0.attn_fwd,"a",@progbits
	.sectionflags	@""
	.align	4
.nv.constant0.attn_fwd:
	.zero		664


//--------------------- SYMBOLS --------------------------

	.type		.nv.reservedSmem.offset0,@object
	.size		.nv.reservedSmem.offset0,0x4
